//
// Generated by NVIDIA NVVM Compiler
//
// Compiler Build ID: CL-36424714
// Cuda compilation tools, release 13.0, V13.0.88
// Based on NVVM 20.0.0
//

.version 9.0
.target sm_100
.address_size 64

	// .globl	_Z11nbodyKernelPK4BodyPS_if
.extern .shared .align 16 .b8 sharedBodies[];

.visible .entry _Z11nbodyKernelPK4BodyPS_if(
	.param .u64 .ptr .align 1 _Z11nbodyKernelPK4BodyPS_if_param_0,
	.param .u64 .ptr .align 1 _Z11nbodyKernelPK4BodyPS_if_param_1,
	.param .u32 _Z11nbodyKernelPK4BodyPS_if_param_2,
	.param .f32 _Z11nbodyKernelPK4BodyPS_if_param_3
)
{
	.reg .pred 	%p<39>;
	.reg .b32 	%r<93>;
	.reg .b32 	%f<593>;
	.reg .b64 	%rd<11>;

	ld.param.u64 	%rd3, [_Z11nbodyKernelPK4BodyPS_if_param_0];
	ld.param.u64 	%rd2, [_Z11nbodyKernelPK4BodyPS_if_param_1];
	ld.param.u32 	%r40, [_Z11nbodyKernelPK4BodyPS_if_param_2];
	ld.param.f32 	%f152, [_Z11nbodyKernelPK4BodyPS_if_param_3];
	cvta.to.global.u64 	%rd1, %rd3;
	mov.u32 	%r41, %ctaid.x;
	mov.u32 	%r1, %ntid.x;
	mov.u32 	%r2, %tid.x;
	mad.lo.s32 	%r3, %r41, %r1, %r2;
	setp.ge.s32 	%p1, %r3, %r40;
	@%p1 bra 	$L__BB0_60;
	mul.wide.s32 	%rd4, %r3, 28;
	add.s64 	%rd5, %rd1, %rd4;
	ld.global.f32 	%f1, [%rd5];
	ld.global.f32 	%f2, [%rd5+4];
	ld.global.f32 	%f3, [%rd5+8];
	ld.global.f32 	%f4, [%rd5+12];
	ld.global.f32 	%f5, [%rd5+16];
	ld.global.f32 	%f6, [%rd5+20];
	ld.global.f32 	%f7, [%rd5+24];
	add.s32 	%r42, %r1, %r40;
	add.s32 	%r43, %r42, -1;
	div.u32 	%r4, %r43, %r1;
	setp.lt.s32 	%p2, %r4, 1;
	mov.f32 	%f587, 0f00000000;
	mov.f32 	%f588, %f587;
	mov.f32 	%f589, %f587;
	@%p2 bra 	$L__BB0_59;
	mov.u32 	%r45, sharedBodies;
	mad.lo.s32 	%r5, %r2, 28, %r45;
	add.s32 	%r6, %r2, 1;
	not.b32 	%r7, %r2;
	add.s32 	%r46, %r1, %r7;
	and.b32  	%r8, %r46, 3;
	and.b32  	%r9, %r1, 2044;
	and.b32  	%r10, %r46, -4;
	and.b32  	%r11, %r46, 1;
	mov.f32 	%f589, 0f00000000;
	mov.b32 	%r84, 0;
	mov.f32 	%f588, %f589;
	mov.f32 	%f587, %f589;
$L__BB0_3:
	mul.lo.s32 	%r13, %r84, %r1;
	add.s32 	%r14, %r13, %r2;
	setp.ge.s32 	%p3, %r14, %r40;
	@%p3 bra 	$L__BB0_5;
	mul.wide.s32 	%rd6, %r14, 28;
	add.s64 	%rd7, %rd1, %rd6;
	ld.global.f32 	%f155, [%rd7];
	ld.global.f32 	%f156, [%rd7+4];
	ld.global.f32 	%f157, [%rd7+8];
	ld.global.f32 	%f158, [%rd7+12];
	ld.global.f32 	%f159, [%rd7+16];
	ld.global.f32 	%f160, [%rd7+20];
	ld.global.f32 	%f161, [%rd7+24];
	st.shared.f32 	[%r5], %f155;
	st.shared.f32 	[%r5+4], %f156;
	st.shared.f32 	[%r5+8], %f157;
	st.shared.f32 	[%r5+12], %f158;
	st.shared.f32 	[%r5+16], %f159;
	st.shared.f32 	[%r5+20], %f160;
	st.shared.f32 	[%r5+24], %f161;
	bra.uni 	$L__BB0_6;
$L__BB0_5:
	mov.b32 	%r47, 0;
	st.shared.u32 	[%r5], %r47;
	st.shared.u32 	[%r5+4], %r47;
	st.shared.u32 	[%r5+8], %r47;
	st.shared.u32 	[%r5+12], %r47;
	st.shared.u32 	[%r5+16], %r47;
	st.shared.u32 	[%r5+20], %r47;
	st.shared.u32 	[%r5+24], %r47;
$L__BB0_6:
	bar.sync 	0;
	div.u32 	%r48, %r3, %r1;
	setp.eq.s32 	%p4, %r84, %r48;
	@%p4 bra 	$L__BB0_28;
	setp.lt.u32 	%p5, %r1, 4;
	mov.b32 	%r92, 0;
	@%p5 bra 	$L__BB0_18;
	mov.b32 	%r89, 0;
$L__BB0_9:
	.pragma "nounroll";
	add.s32 	%r26, %r89, %r13;
	setp.ge.s32 	%p6, %r26, %r40;
	mov.u32 	%r51, sharedBodies;
	mad.lo.s32 	%r27, %r89, 28, %r51;
	@%p6 bra 	$L__BB0_11;
	.pragma "used_bytes_mask 4095";
	ld.shared.v4.f32 	{%f163, %f164, %f165, %f166}, [%r27];
	sub.f32 	%f167, %f163, %f1;
	sub.f32 	%f168, %f164, %f2;
	sub.f32 	%f169, %f165, %f3;
	mul.f32 	%f170, %f168, %f168;
	fma.rn.f32 	%f171, %f167, %f167, %f170;
	fma.rn.f32 	%f172, %f169, %f169, %f171;
	add.f32 	%f173, %f172, 0f3089705F;
	rsqrt.approx.f32 	%f174, %f173;
	mul.f32 	%f175, %f174, %f174;
	mul.f32 	%f176, %f174, %f175;
	ld.shared.f32 	%f177, [%r27+24];
	mul.f32 	%f178, %f177, %f176;
	fma.rn.f32 	%f587, %f167, %f178, %f587;
	fma.rn.f32 	%f588, %f168, %f178, %f588;
	fma.rn.f32 	%f589, %f169, %f178, %f589;
$L__BB0_11:
	add.s32 	%r52, %r26, 1;
	setp.ge.s32 	%p7, %r52, %r40;
	@%p7 bra 	$L__BB0_13;
	ld.shared.f32 	%f179, [%r27+28];
	sub.f32 	%f180, %f179, %f1;
	ld.shared.v2.f32 	{%f181, %f182}, [%r27+32];
	sub.f32 	%f183, %f181, %f2;
	sub.f32 	%f184, %f182, %f3;
	mul.f32 	%f185, %f183, %f183;
	fma.rn.f32 	%f186, %f180, %f180, %f185;
	fma.rn.f32 	%f187, %f184, %f184, %f186;
	add.f32 	%f188, %f187, 0f3089705F;
	rsqrt.approx.f32 	%f189, %f188;
	mul.f32 	%f190, %f189, %f189;
	mul.f32 	%f191, %f189, %f190;
	ld.shared.f32 	%f192, [%r27+52];
	mul.f32 	%f193, %f192, %f191;
	fma.rn.f32 	%f587, %f180, %f193, %f587;
	fma.rn.f32 	%f588, %f183, %f193, %f588;
	fma.rn.f32 	%f589, %f184, %f193, %f589;
$L__BB0_13:
	add.s32 	%r53, %r26, 2;
	setp.ge.s32 	%p8, %r53, %r40;
	@%p8 bra 	$L__BB0_15;
	ld.shared.v2.f32 	{%f194, %f195}, [%r27+56];
	sub.f32 	%f196, %f194, %f1;
	sub.f32 	%f197, %f195, %f2;
	ld.shared.f32 	%f198, [%r27+64];
	sub.f32 	%f199, %f198, %f3;
	mul.f32 	%f200, %f197, %f197;
	fma.rn.f32 	%f201, %f196, %f196, %f200;
	fma.rn.f32 	%f202, %f199, %f199, %f201;
	add.f32 	%f203, %f202, 0f3089705F;
	rsqrt.approx.f32 	%f204, %f203;
	mul.f32 	%f205, %f204, %f204;
	mul.f32 	%f206, %f204, %f205;
	ld.shared.f32 	%f207, [%r27+80];
	mul.f32 	%f208, %f207, %f206;
	fma.rn.f32 	%f587, %f196, %f208, %f587;
	fma.rn.f32 	%f588, %f197, %f208, %f588;
	fma.rn.f32 	%f589, %f199, %f208, %f589;
$L__BB0_15:
	add.s32 	%r54, %r26, 3;
	setp.ge.s32 	%p9, %r54, %r40;
	@%p9 bra 	$L__BB0_17;
	ld.shared.f32 	%f209, [%r27+84];
	sub.f32 	%f210, %f209, %f1;
	ld.shared.v2.f32 	{%f211, %f212}, [%r27+88];
	sub.f32 	%f213, %f211, %f2;
	sub.f32 	%f214, %f212, %f3;
	mul.f32 	%f215, %f213, %f213;
	fma.rn.f32 	%f216, %f210, %f210, %f215;
	fma.rn.f32 	%f217, %f214, %f214, %f216;
	add.f32 	%f218, %f217, 0f3089705F;
	rsqrt.approx.f32 	%f219, %f218;
	mul.f32 	%f220, %f219, %f219;
	mul.f32 	%f221, %f219, %f220;
	ld.shared.f32 	%f222, [%r27+108];
	mul.f32 	%f223, %f222, %f221;
	fma.rn.f32 	%f587, %f210, %f223, %f587;
	fma.rn.f32 	%f588, %f213, %f223, %f588;
	fma.rn.f32 	%f589, %f214, %f223, %f589;
$L__BB0_17:
	add.s32 	%r89, %r89, 4;
	setp.eq.s32 	%p10, %r89, %r9;
	mov.u32 	%r92, %r9;
	@%p10 bra 	$L__BB0_18;
	bra.uni 	$L__BB0_9;
$L__BB0_18:
	and.b32  	%r55, %r1, 3;
	setp.eq.s32 	%p11, %r55, 0;
	@%p11 bra 	$L__BB0_58;
	setp.eq.s32 	%p12, %r55, 1;
	@%p12 bra 	$L__BB0_25;
	add.s32 	%r35, %r92, %r13;
	setp.ge.s32 	%p13, %r35, %r40;
	mov.u32 	%r56, sharedBodies;
	mad.lo.s32 	%r36, %r92, 28, %r56;
	@%p13 bra 	$L__BB0_22;
	ld.shared.f32 	%f225, [%r36];
	sub.f32 	%f226, %f225, %f1;
	ld.shared.f32 	%f227, [%r36+4];
	sub.f32 	%f228, %f227, %f2;
	ld.shared.f32 	%f229, [%r36+8];
	sub.f32 	%f230, %f229, %f3;
	mul.f32 	%f231, %f228, %f228;
	fma.rn.f32 	%f232, %f226, %f226, %f231;
	fma.rn.f32 	%f233, %f230, %f230, %f232;
	add.f32 	%f234, %f233, 0f3089705F;
	rsqrt.approx.f32 	%f235, %f234;
	mul.f32 	%f236, %f235, %f235;
	mul.f32 	%f237, %f235, %f236;
	ld.shared.f32 	%f238, [%r36+24];
	mul.f32 	%f239, %f238, %f237;
	fma.rn.f32 	%f587, %f226, %f239, %f587;
	fma.rn.f32 	%f588, %f228, %f239, %f588;
	fma.rn.f32 	%f589, %f230, %f239, %f589;
$L__BB0_22:
	add.s32 	%r57, %r35, 1;
	setp.ge.s32 	%p14, %r57, %r40;
	@%p14 bra 	$L__BB0_24;
	ld.shared.f32 	%f240, [%r36+28];
	sub.f32 	%f241, %f240, %f1;
	ld.shared.f32 	%f242, [%r36+32];
	sub.f32 	%f243, %f242, %f2;
	ld.shared.f32 	%f244, [%r36+36];
	sub.f32 	%f245, %f244, %f3;
	mul.f32 	%f246, %f243, %f243;
	fma.rn.f32 	%f247, %f241, %f241, %f246;
	fma.rn.f32 	%f248, %f245, %f245, %f247;
	add.f32 	%f249, %f248, 0f3089705F;
	rsqrt.approx.f32 	%f250, %f249;
	mul.f32 	%f251, %f250, %f250;
	mul.f32 	%f252, %f250, %f251;
	ld.shared.f32 	%f253, [%r36+52];
	mul.f32 	%f254, %f253, %f252;
	fma.rn.f32 	%f587, %f241, %f254, %f587;
	fma.rn.f32 	%f588, %f243, %f254, %f588;
	fma.rn.f32 	%f589, %f245, %f254, %f589;
$L__BB0_24:
	add.s32 	%r92, %r92, 2;
$L__BB0_25:
	and.b32  	%r58, %r1, 1;
	setp.eq.b32 	%p15, %r58, 1;
	not.pred 	%p16, %p15;
	@%p16 bra 	$L__BB0_58;
	add.s32 	%r59, %r92, %r13;
	setp.ge.s32 	%p17, %r59, %r40;
	@%p17 bra 	$L__BB0_58;
	mov.u32 	%r60, sharedBodies;
	mad.lo.s32 	%r61, %r92, 28, %r60;
	ld.shared.f32 	%f255, [%r61];
	sub.f32 	%f256, %f255, %f1;
	ld.shared.f32 	%f257, [%r61+4];
	sub.f32 	%f258, %f257, %f2;
	ld.shared.f32 	%f259, [%r61+8];
	sub.f32 	%f260, %f259, %f3;
	mul.f32 	%f261, %f258, %f258;
	fma.rn.f32 	%f262, %f256, %f256, %f261;
	fma.rn.f32 	%f263, %f260, %f260, %f262;
	add.f32 	%f264, %f263, 0f3089705F;
	rsqrt.approx.f32 	%f265, %f264;
	mul.f32 	%f266, %f265, %f265;
	mul.f32 	%f267, %f265, %f266;
	ld.shared.f32 	%f268, [%r61+24];
	mul.f32 	%f269, %f268, %f267;
	fma.rn.f32 	%f587, %f256, %f269, %f587;
	fma.rn.f32 	%f588, %f258, %f269, %f588;
	fma.rn.f32 	%f589, %f260, %f269, %f589;
	bra.uni 	$L__BB0_58;
$L__BB0_28:
	setp.eq.s32 	%p18, %r2, 0;
	@%p18 bra 	$L__BB0_37;
	setp.lt.u32 	%p19, %r2, 4;
	mov.b32 	%r86, 0;
	@%p19 bra 	$L__BB0_32;
	mov.b32 	%r87, 0;
$L__BB0_31:
	.pragma "nounroll";
	mov.u32 	%r64, sharedBodies;
	mad.lo.s32 	%r65, %r87, 28, %r64;
	.pragma "used_bytes_mask 4095";
	ld.shared.v4.f32 	{%f271, %f272, %f273, %f274}, [%r65];
	sub.f32 	%f275, %f271, %f1;
	sub.f32 	%f276, %f272, %f2;
	sub.f32 	%f277, %f273, %f3;
	mul.f32 	%f278, %f276, %f276;
	fma.rn.f32 	%f279, %f275, %f275, %f278;
	fma.rn.f32 	%f280, %f277, %f277, %f279;
	add.f32 	%f281, %f280, 0f3089705F;
	rsqrt.approx.f32 	%f282, %f281;
	mul.f32 	%f283, %f282, %f282;
	mul.f32 	%f284, %f282, %f283;
	ld.shared.v2.f32 	{%f285, %f286}, [%r65+24];
	mul.f32 	%f287, %f285, %f284;
	fma.rn.f32 	%f288, %f275, %f287, %f587;
	fma.rn.f32 	%f289, %f276, %f287, %f588;
	fma.rn.f32 	%f290, %f277, %f287, %f589;
	sub.f32 	%f291, %f286, %f1;
	ld.shared.v2.f32 	{%f292, %f293}, [%r65+32];
	sub.f32 	%f294, %f292, %f2;
	sub.f32 	%f295, %f293, %f3;
	mul.f32 	%f296, %f294, %f294;
	fma.rn.f32 	%f297, %f291, %f291, %f296;
	fma.rn.f32 	%f298, %f295, %f295, %f297;
	add.f32 	%f299, %f298, 0f3089705F;
	rsqrt.approx.f32 	%f300, %f299;
	mul.f32 	%f301, %f300, %f300;
	mul.f32 	%f302, %f300, %f301;
	ld.shared.f32 	%f303, [%r65+52];
	mul.f32 	%f304, %f303, %f302;
	fma.rn.f32 	%f305, %f291, %f304, %f288;
	fma.rn.f32 	%f306, %f294, %f304, %f289;
	fma.rn.f32 	%f307, %f295, %f304, %f290;
	ld.shared.v2.f32 	{%f308, %f309}, [%r65+56];
	sub.f32 	%f310, %f308, %f1;
	sub.f32 	%f311, %f309, %f2;
	ld.shared.f32 	%f312, [%r65+64];
	sub.f32 	%f313, %f312, %f3;
	mul.f32 	%f314, %f311, %f311;
	fma.rn.f32 	%f315, %f310, %f310, %f314;
	fma.rn.f32 	%f316, %f313, %f313, %f315;
	add.f32 	%f317, %f316, 0f3089705F;
	rsqrt.approx.f32 	%f318, %f317;
	mul.f32 	%f319, %f318, %f318;
	mul.f32 	%f320, %f318, %f319;
	ld.shared.v4.f32 	{%f321, %f322, %f323, %f324}, [%r65+80];
	mul.f32 	%f325, %f321, %f320;
	fma.rn.f32 	%f326, %f310, %f325, %f305;
	fma.rn.f32 	%f327, %f311, %f325, %f306;
	fma.rn.f32 	%f328, %f313, %f325, %f307;
	sub.f32 	%f329, %f322, %f1;
	sub.f32 	%f330, %f323, %f2;
	sub.f32 	%f331, %f324, %f3;
	mul.f32 	%f332, %f330, %f330;
	fma.rn.f32 	%f333, %f329, %f329, %f332;
	fma.rn.f32 	%f334, %f331, %f331, %f333;
	add.f32 	%f335, %f334, 0f3089705F;
	rsqrt.approx.f32 	%f336, %f335;
	mul.f32 	%f337, %f336, %f336;
	mul.f32 	%f338, %f336, %f337;
	ld.shared.f32 	%f339, [%r65+108];
	mul.f32 	%f340, %f339, %f338;
	fma.rn.f32 	%f587, %f329, %f340, %f326;
	fma.rn.f32 	%f588, %f330, %f340, %f327;
	fma.rn.f32 	%f589, %f331, %f340, %f328;
	add.s32 	%r87, %r87, 4;
	and.b32  	%r86, %r2, 1020;
	setp.eq.s32 	%p20, %r87, %r86;
	@%p20 bra 	$L__BB0_32;
	bra.uni 	$L__BB0_31;
$L__BB0_32:
	and.b32  	%r66, %r2, 3;
	setp.eq.s32 	%p21, %r66, 0;
	@%p21 bra 	$L__BB0_37;
	setp.eq.s32 	%p22, %r66, 1;
	@%p22 bra 	$L__BB0_35;
	mov.u32 	%r67, sharedBodies;
	mad.lo.s32 	%r68, %r86, 28, %r67;
	ld.shared.f32 	%f342, [%r68];
	sub.f32 	%f343, %f342, %f1;
	ld.shared.f32 	%f344, [%r68+4];
	sub.f32 	%f345, %f344, %f2;
	ld.shared.f32 	%f346, [%r68+8];
	sub.f32 	%f347, %f346, %f3;
	mul.f32 	%f348, %f345, %f345;
	fma.rn.f32 	%f349, %f343, %f343, %f348;
	fma.rn.f32 	%f350, %f347, %f347, %f349;
	add.f32 	%f351, %f350, 0f3089705F;
	rsqrt.approx.f32 	%f352, %f351;
	mul.f32 	%f353, %f352, %f352;
	mul.f32 	%f354, %f352, %f353;
	ld.shared.f32 	%f355, [%r68+24];
	mul.f32 	%f356, %f355, %f354;
	fma.rn.f32 	%f357, %f343, %f356, %f587;
	fma.rn.f32 	%f358, %f345, %f356, %f588;
	fma.rn.f32 	%f359, %f347, %f356, %f589;
	ld.shared.f32 	%f360, [%r68+28];
	sub.f32 	%f361, %f360, %f1;
	ld.shared.f32 	%f362, [%r68+32];
	sub.f32 	%f363, %f362, %f2;
	ld.shared.f32 	%f364, [%r68+36];
	sub.f32 	%f365, %f364, %f3;
	mul.f32 	%f366, %f363, %f363;
	fma.rn.f32 	%f367, %f361, %f361, %f366;
	fma.rn.f32 	%f368, %f365, %f365, %f367;
	add.f32 	%f369, %f368, 0f3089705F;
	rsqrt.approx.f32 	%f370, %f369;
	mul.f32 	%f371, %f370, %f370;
	mul.f32 	%f372, %f370, %f371;
	ld.shared.f32 	%f373, [%r68+52];
	mul.f32 	%f374, %f373, %f372;
	fma.rn.f32 	%f587, %f361, %f374, %f357;
	fma.rn.f32 	%f588, %f363, %f374, %f358;
	fma.rn.f32 	%f589, %f365, %f374, %f359;
	add.s32 	%r86, %r86, 2;
$L__BB0_35:
	and.b32  	%r69, %r2, 1;
	setp.eq.b32 	%p23, %r69, 1;
	not.pred 	%p24, %p23;
	@%p24 bra 	$L__BB0_37;
	mov.u32 	%r70, sharedBodies;
	mad.lo.s32 	%r71, %r86, 28, %r70;
	ld.shared.f32 	%f375, [%r71];
	sub.f32 	%f376, %f375, %f1;
	ld.shared.f32 	%f377, [%r71+4];
	sub.f32 	%f378, %f377, %f2;
	ld.shared.f32 	%f379, [%r71+8];
	sub.f32 	%f380, %f379, %f3;
	mul.f32 	%f381, %f378, %f378;
	fma.rn.f32 	%f382, %f376, %f376, %f381;
	fma.rn.f32 	%f383, %f380, %f380, %f382;
	add.f32 	%f384, %f383, 0f3089705F;
	rsqrt.approx.f32 	%f385, %f384;
	mul.f32 	%f386, %f385, %f385;
	mul.f32 	%f387, %f385, %f386;
	ld.shared.f32 	%f388, [%r71+24];
	mul.f32 	%f389, %f388, %f387;
	fma.rn.f32 	%f587, %f376, %f389, %f587;
	fma.rn.f32 	%f588, %f378, %f389, %f588;
	fma.rn.f32 	%f589, %f380, %f389, %f589;
$L__BB0_37:
	setp.ge.u32 	%p25, %r6, %r1;
	@%p25 bra 	$L__BB0_58;
	sub.s32 	%r72, %r1, %r2;
	add.s32 	%r73, %r72, -2;
	setp.lt.u32 	%p26, %r73, 3;
	mov.u32 	%r88, %r6;
	@%p26 bra 	$L__BB0_48;
$L__BB0_39:
	.pragma "nounroll";
	add.s32 	%r22, %r88, %r13;
	setp.ge.s32 	%p27, %r22, %r40;
	mov.u32 	%r74, sharedBodies;
	mad.lo.s32 	%r23, %r88, 28, %r74;
	@%p27 bra 	$L__BB0_41;
	ld.shared.f32 	%f391, [%r23];
	sub.f32 	%f392, %f391, %f1;
	ld.shared.f32 	%f393, [%r23+4];
	sub.f32 	%f394, %f393, %f2;
	ld.shared.f32 	%f395, [%r23+8];
	sub.f32 	%f396, %f395, %f3;
	mul.f32 	%f397, %f394, %f394;
	fma.rn.f32 	%f398, %f392, %f392, %f397;
	fma.rn.f32 	%f399, %f396, %f396, %f398;
	add.f32 	%f400, %f399, 0f3089705F;
	rsqrt.approx.f32 	%f401, %f400;
	mul.f32 	%f402, %f401, %f401;
	mul.f32 	%f403, %f401, %f402;
	ld.shared.f32 	%f404, [%r23+24];
	mul.f32 	%f405, %f404, %f403;
	fma.rn.f32 	%f587, %f392, %f405, %f587;
	fma.rn.f32 	%f588, %f394, %f405, %f588;
	fma.rn.f32 	%f589, %f396, %f405, %f589;
$L__BB0_41:
	add.s32 	%r75, %r22, 1;
	setp.ge.s32 	%p28, %r75, %r40;
	@%p28 bra 	$L__BB0_43;
	ld.shared.f32 	%f406, [%r23+28];
	sub.f32 	%f407, %f406, %f1;
	ld.shared.f32 	%f408, [%r23+32];
	sub.f32 	%f409, %f408, %f2;
	ld.shared.f32 	%f410, [%r23+36];
	sub.f32 	%f411, %f410, %f3;
	mul.f32 	%f412, %f409, %f409;
	fma.rn.f32 	%f413, %f407, %f407, %f412;
	fma.rn.f32 	%f414, %f411, %f411, %f413;
	add.f32 	%f415, %f414, 0f3089705F;
	rsqrt.approx.f32 	%f416, %f415;
	mul.f32 	%f417, %f416, %f416;
	mul.f32 	%f418, %f416, %f417;
	ld.shared.f32 	%f419, [%r23+52];
	mul.f32 	%f420, %f419, %f418;
	fma.rn.f32 	%f587, %f407, %f420, %f587;
	fma.rn.f32 	%f588, %f409, %f420, %f588;
	fma.rn.f32 	%f589, %f411, %f420, %f589;
$L__BB0_43:
	add.s32 	%r76, %r22, 2;
	setp.ge.s32 	%p29, %r76, %r40;
	@%p29 bra 	$L__BB0_45;
	ld.shared.f32 	%f421, [%r23+56];
	sub.f32 	%f422, %f421, %f1;
	ld.shared.f32 	%f423, [%r23+60];
	sub.f32 	%f424, %f423, %f2;
	ld.shared.f32 	%f425, [%r23+64];
	sub.f32 	%f426, %f425, %f3;
	mul.f32 	%f427, %f424, %f424;
	fma.rn.f32 	%f428, %f422, %f422, %f427;
	fma.rn.f32 	%f429, %f426, %f426, %f428;
	add.f32 	%f430, %f429, 0f3089705F;
	rsqrt.approx.f32 	%f431, %f430;
	mul.f32 	%f432, %f431, %f431;
	mul.f32 	%f433, %f431, %f432;
	ld.shared.f32 	%f434, [%r23+80];
	mul.f32 	%f435, %f434, %f433;
	fma.rn.f32 	%f587, %f422, %f435, %f587;
	fma.rn.f32 	%f588, %f424, %f435, %f588;
	fma.rn.f32 	%f589, %f426, %f435, %f589;
$L__BB0_45:
	add.s32 	%r77, %r22, 3;
	setp.ge.s32 	%p30, %r77, %r40;
	@%p30 bra 	$L__BB0_47;
	ld.shared.f32 	%f436, [%r23+84];
	sub.f32 	%f437, %f436, %f1;
	ld.shared.f32 	%f438, [%r23+88];
	sub.f32 	%f439, %f438, %f2;
	ld.shared.f32 	%f440, [%r23+92];
	sub.f32 	%f441, %f440, %f3;
	mul.f32 	%f442, %f439, %f439;
	fma.rn.f32 	%f443, %f437, %f437, %f442;
	fma.rn.f32 	%f444, %f441, %f441, %f443;
	add.f32 	%f445, %f444, 0f3089705F;
	rsqrt.approx.f32 	%f446, %f445;
	mul.f32 	%f447, %f446, %f446;
	mul.f32 	%f448, %f446, %f447;
	ld.shared.f32 	%f449, [%r23+108];
	mul.f32 	%f450, %f449, %f448;
	fma.rn.f32 	%f587, %f437, %f450, %f587;
	fma.rn.f32 	%f588, %f439, %f450, %f588;
	fma.rn.f32 	%f589, %f441, %f450, %f589;
$L__BB0_47:
	add.s32 	%r88, %r88, 4;
	add.s32 	%r78, %r88, %r7;
	setp.eq.s32 	%p31, %r78, %r10;
	@%p31 bra 	$L__BB0_48;
	bra.uni 	$L__BB0_39;
$L__BB0_48:
	setp.eq.s32 	%p32, %r8, 0;
	@%p32 bra 	$L__BB0_58;
	setp.eq.s32 	%p33, %r8, 1;
	@%p33 bra 	$L__BB0_55;
	add.s32 	%r30, %r88, %r13;
	setp.ge.s32 	%p34, %r30, %r40;
	mov.u32 	%r79, sharedBodies;
	mad.lo.s32 	%r31, %r88, 28, %r79;
	@%p34 bra 	$L__BB0_52;
	ld.shared.f32 	%f452, [%r31];
	sub.f32 	%f453, %f452, %f1;
	ld.shared.f32 	%f454, [%r31+4];
	sub.f32 	%f455, %f454, %f2;
	ld.shared.f32 	%f456, [%r31+8];
	sub.f32 	%f457, %f456, %f3;
	mul.f32 	%f458, %f455, %f455;
	fma.rn.f32 	%f459, %f453, %f453, %f458;
	fma.rn.f32 	%f460, %f457, %f457, %f459;
	add.f32 	%f461, %f460, 0f3089705F;
	rsqrt.approx.f32 	%f462, %f461;
	mul.f32 	%f463, %f462, %f462;
	mul.f32 	%f464, %f462, %f463;
	ld.shared.f32 	%f465, [%r31+24];
	mul.f32 	%f466, %f465, %f464;
	fma.rn.f32 	%f587, %f453, %f466, %f587;
	fma.rn.f32 	%f588, %f455, %f466, %f588;
	fma.rn.f32 	%f589, %f457, %f466, %f589;
$L__BB0_52:
	add.s32 	%r80, %r30, 1;
	setp.ge.s32 	%p35, %r80, %r40;
	@%p35 bra 	$L__BB0_54;
	ld.shared.f32 	%f467, [%r31+28];
	sub.f32 	%f468, %f467, %f1;
	ld.shared.f32 	%f469, [%r31+32];
	sub.f32 	%f470, %f469, %f2;
	ld.shared.f32 	%f471, [%r31+36];
	sub.f32 	%f472, %f471, %f3;
	mul.f32 	%f473, %f470, %f470;
	fma.rn.f32 	%f474, %f468, %f468, %f473;
	fma.rn.f32 	%f475, %f472, %f472, %f474;
	add.f32 	%f476, %f475, 0f3089705F;
	rsqrt.approx.f32 	%f477, %f476;
	mul.f32 	%f478, %f477, %f477;
	mul.f32 	%f479, %f477, %f478;
	ld.shared.f32 	%f480, [%r31+52];
	mul.f32 	%f481, %f480, %f479;
	fma.rn.f32 	%f587, %f468, %f481, %f587;
	fma.rn.f32 	%f588, %f470, %f481, %f588;
	fma.rn.f32 	%f589, %f472, %f481, %f589;
$L__BB0_54:
	add.s32 	%r88, %r88, 2;
$L__BB0_55:
	setp.eq.s32 	%p36, %r11, 0;
	@%p36 bra 	$L__BB0_58;
	add.s32 	%r81, %r88, %r13;
	setp.ge.s32 	%p37, %r81, %r40;
	@%p37 bra 	$L__BB0_58;
	mov.u32 	%r82, sharedBodies;
	mad.lo.s32 	%r83, %r88, 28, %r82;
	ld.shared.f32 	%f482, [%r83];
	sub.f32 	%f483, %f482, %f1;
	ld.shared.f32 	%f484, [%r83+4];
	sub.f32 	%f485, %f484, %f2;
	ld.shared.f32 	%f486, [%r83+8];
	sub.f32 	%f487, %f486, %f3;
	mul.f32 	%f488, %f485, %f485;
	fma.rn.f32 	%f489, %f483, %f483, %f488;
	fma.rn.f32 	%f490, %f487, %f487, %f489;
	add.f32 	%f491, %f490, 0f3089705F;
	rsqrt.approx.f32 	%f492, %f491;
	mul.f32 	%f493, %f492, %f492;
	mul.f32 	%f494, %f492, %f493;
	ld.shared.f32 	%f495, [%r83+24];
	mul.f32 	%f496, %f495, %f494;
	fma.rn.f32 	%f587, %f483, %f496, %f587;
	fma.rn.f32 	%f588, %f485, %f496, %f588;
	fma.rn.f32 	%f589, %f487, %f496, %f589;
$L__BB0_58:
	bar.sync 	0;
	add.s32 	%r84, %r84, 1;
	setp.ne.s32 	%p38, %r84, %r4;
	@%p38 bra 	$L__BB0_3;
$L__BB0_59:
	fma.rn.f32 	%f497, %f152, %f587, %f4;
	fma.rn.f32 	%f498, %f152, %f588, %f5;
	fma.rn.f32 	%f499, %f152, %f589, %f6;
	fma.rn.f32 	%f500, %f152, %f497, %f1;
	fma.rn.f32 	%f501, %f152, %f498, %f2;
	fma.rn.f32 	%f502, %f152, %f499, %f3;
	cvta.to.global.u64 	%rd8, %rd2;
	mul.wide.s32 	%rd9, %r3, 28;
	add.s64 	%rd10, %rd8, %rd9;
	st.global.f32 	[%rd10], %f500;
	st.global.f32 	[%rd10+4], %f501;
	st.global.f32 	[%rd10+8], %f502;
	st.global.f32 	[%rd10+12], %f497;
	st.global.f32 	[%rd10+16], %f498;
	st.global.f32 	[%rd10+20], %f499;
	st.global.f32 	[%rd10+24], %f7;
$L__BB0_60:
	ret;

}


// ===== COMPILED SASS (sm_100) =====

	.target	sm_100

	.elftype	@"ET_EXEC"


//--------------------- .note.nv.tkinfo           --------------------------
	.section	.note.nv.tkinfo,"",@"SHT_NOTE"
	.sectionflags	@"SHF_NOTE_NV_TKINFO"
	.tkinfo
        /*0018*/ 	.word	0x00000002
        /*0030*/ 	.string	""
        /*0030*/ 	.string	"ptxas"
        /*0030*/ 	.string	"Cuda compilation tools, release 13.0, V13.0.88"
        /*0030*/ 	.string	"Build cuda_13.0.r13.0/compiler.36424714_0"
        /*0030*/ 	.string	"-arch sm_100 -m 64 "



//--------------------- .note.nv.cuinfo           --------------------------
	.section	.note.nv.cuinfo,"",@"SHT_NOTE"
	.sectionflags	@"SHF_NOTE_NV_CUINFO"
        /*0018*/ 	.short	0x0002
        /*001a*/ 	.short	0x0064
        /*001c*/ 	.short	0x0082
	.zero		2


//--------------------- .nv.info                  --------------------------
	.section	.nv.info,"",@"SHT_CUDA_INFO"
	.align	4


	//----- nvinfo : EIATTR_REGCOUNT
	.align		4
        /*0000*/ 	.byte	0x04, 0x2f
        /*0002*/ 	.short	(.L_1 - .L_0)
	.align		4
.L_0:
        /*0004*/ 	.word	index@(_Z11nbodyKernelPK4BodyPS_if)
        /*0008*/ 	.word	0x00000028


	//----- nvinfo : EIATTR_FRAME_SIZE
	.align		4
.L_1:
        /*000c*/ 	.byte	0x04, 0x11
        /*000e*/ 	.short	(.L_3 - .L_2)
	.align		4
.L_2:
        /*0010*/ 	.word	index@(_Z11nbodyKernelPK4BodyPS_if)
        /*0014*/ 	.word	0x00000000


	//----- nvinfo : EIATTR_MIN_STACK_SIZE
	.align		4
.L_3:
        /*0018*/ 	.byte	0x04, 0x12
        /*001a*/ 	.short	(.L_5 - .L_4)
	.align		4
.L_4:
        /*001c*/ 	.word	index@(_Z11nbodyKernelPK4BodyPS_if)
        /*0020*/ 	.word	0x00000000
.L_5:


//--------------------- .nv.compat                --------------------------
	.section	.nv.compat,"",@"SHT_CUDA_COMPAT_INFO"
	.align	4
        /*0000*/ 	.byte	0x02, 0x09, 0x00, 0x00, 0x02, 0x02, 0x01, 0x00, 0x02, 0x05, 0x05, 0x00, 0x03, 0x07, 0x01, 0x01
        /*0010*/ 	.byte	0x02, 0x03, 0x00, 0x00, 0x02, 0x06, 0x01, 0x00, 0x04, 0x0b, 0x08, 0x00, 0x01, 0x00, 0x00, 0x00
        /*0020*/ 	.byte	0x00, 0x00, 0x00, 0x00


//--------------------- .nv.info._Z11nbodyKernelPK4BodyPS_if --------------------------
	.section	.nv.info._Z11nbodyKernelPK4BodyPS_if,"",@"SHT_CUDA_INFO"
	.sectionflags	@""
	.align	4


	//----- nvinfo : EIATTR_CUDA_API_VERSION
	.align		4
        /*0000*/ 	.byte	0x04, 0x37
        /*0002*/ 	.short	(.L_7 - .L_6)
.L_6:
        /*0004*/ 	.word	0x00000082


	//----- nvinfo : EIATTR_KPARAM_INFO
	.align		4
.L_7:
        /*0008*/ 	.byte	0x04, 0x17
        /*000a*/ 	.short	(.L_9 - .L_8)
.L_8:
        /*000c*/ 	.word	0x00000000
        /*0010*/ 	.short	0x0003
        /*0012*/ 	.short	0x0014
        /*0014*/ 	.byte	0x00, 0xf0, 0x11, 0x00


	//----- nvinfo : EIATTR_KPARAM_INFO
	.align		4
.L_9:
        /*0018*/ 	.byte	0x04, 0x17
        /*001a*/ 	.short	(.L_11 - .L_10)
.L_10:
        /*001c*/ 	.word	0x00000000
        /*0020*/ 	.short	0x0002
        /*0022*/ 	.short	0x0010
        /*0024*/ 	.byte	0x00, 0xf0, 0x11, 0x00


	//----- nvinfo : EIATTR_KPARAM_INFO
	.align		4
.L_11:
        /*0028*/ 	.byte	0x04, 0x17
        /*002a*/ 	.short	(.L_13 - .L_12)
.L_12:
        /*002c*/ 	.word	0x00000000
        /*0030*/ 	.short	0x0001
        /*0032*/ 	.short	0x0008
        /*0034*/ 	.byte	0x00, 0xf5, 0x21, 0x00


	//----- nvinfo : EIATTR_KPARAM_INFO
	.align		4
.L_13:
        /*0038*/ 	.byte	0x04, 0x17
        /*003a*/ 	.short	(.L_15 - .L_14)
.L_14:
        /*003c*/ 	.word	0x00000000
        /*0040*/ 	.short	0x0000
        /*0042*/ 	.short	0x0000
        /*0044*/ 	.byte	0x00, 0xf5, 0x21, 0x00


	//----- nvinfo : EIATTR_SPARSE_MMA_MASK
	.align		4
.L_15:
        /*0048*/ 	.byte	0x03, 0x50
        /*004a*/ 	.short	0x0000


	//----- nvinfo : EIATTR_MAXREG_COUNT
	.align		4
        /*004c*/ 	.byte	0x03, 0x1b
        /*004e*/ 	.short	0x00ff


	//----- nvinfo : EIATTR_NUM_BARRIERS
	.align		4
        /*0050*/ 	.byte	0x02, 0x4c
        /*0052*/ 	.byte	0x01
	.zero		1


	//----- nvinfo : EIATTR_MERCURY_ISA_VERSION
	.align		4
        /*0054*/ 	.byte	0x03, 0x5f
        /*0056*/ 	.short	0x0101


	//----- nvinfo : EIATTR_UNUSED_LOAD_BYTE_OFFSET
	.align		4
        /*0058*/ 	.byte	0x04, 0x44
        /*005a*/ 	.short	(.L_17 - .L_16)


	//   ....[0]....
.L_16:
        /*005c*/ 	.word	0x00000790
        /*0060*/ 	.word	0x00000fff


	//   ....[1]....
        /*0064*/ 	.word	0x00000dc0
        /*0068*/ 	.word	0x00000fff


	//   ....[2]....
        /*006c*/ 	.word	0x00001980
        /*0070*/ 	.word	0x00000fff


	//   ....[3]....
        /*0074*/ 	.word	0x00001ba0
        /*0078*/ 	.word	0x0000fff0


	//----- nvinfo : EIATTR_VRC_CTA_INIT_COUNT
	.align		4
.L_17:
        /*007c*/ 	.byte	0x02, 0x4a
	.zero		1
	.zero		1


	//----- nvinfo : EIATTR_EXIT_INSTR_OFFSETS
	.align		4
        /*0080*/ 	.byte	0x04, 0x1c
        /*0082*/ 	.short	(.L_19 - .L_18)


	//   ....[0]....
.L_18:
        /*0084*/ 	.word	0x00000070


	//   ....[1]....
        /*0088*/ 	.word	0x000038c0


	//----- nvinfo : EIATTR_CRS_STACK_SIZE
	.align		4
.L_19:
        /*008c*/ 	.byte	0x04, 0x1e
        /*008e*/ 	.short	(.L_21 - .L_20)
.L_20:
        /*0090*/ 	.word	0x00000000


	//----- nvinfo : EIATTR_CBANK_PARAM_SIZE
	.align		4
.L_21:
        /*0094*/ 	.byte	0x03, 0x19
        /*0096*/ 	.short	0x0018


	//----- nvinfo : EIATTR_PARAM_CBANK
	.align		4
        /*0098*/ 	.byte	0x04, 0x0a
        /*009a*/ 	.short	(.L_23 - .L_22)
	.align		4
.L_22:
        /*009c*/ 	.word	index@(.nv.constant0._Z11nbodyKernelPK4BodyPS_if)
        /*00a0*/ 	.short	0x0380
        /*00a2*/ 	.short	0x0018


	//----- nvinfo : EIATTR_SW_WAR
	.align		4
.L_23:
        /*00a4*/ 	.byte	0x04, 0x36
        /*00a6*/ 	.short	(.L_25 - .L_24)
.L_24:
        /*00a8*/ 	.word	0x00000008
.L_25:


//--------------------- .nv.callgraph             --------------------------
	.section	.nv.callgraph,"",@"SHT_CUDA_CALLGRAPH"
	.align	4
	.sectionentsize	8
	.align		4
        /*0000*/ 	.word	0x00000000
	.align		4
        /*0004*/ 	.word	0xffffffff
	.align		4
        /*0008*/ 	.word	0x00000000
	.align		4
        /*000c*/ 	.word	0xfffffffe
	.align		4
        /*0010*/ 	.word	0x00000000
	.align		4
        /*0014*/ 	.word	0xfffffffd
	.align		4
        /*0018*/ 	.word	0x00000000
	.align		4
        /*001c*/ 	.word	0xfffffffc


//--------------------- .text._Z11nbodyKernelPK4BodyPS_if --------------------------
	.section	.text._Z11nbodyKernelPK4BodyPS_if,"ax",@progbits
	.align	128
        .global         _Z11nbodyKernelPK4BodyPS_if
        .type           _Z11nbodyKernelPK4BodyPS_if,@function
        .size           _Z11nbodyKernelPK4BodyPS_if,(.L_x_53 - _Z11nbodyKernelPK4BodyPS_if)
        .other          _Z11nbodyKernelPK4BodyPS_if,@"STO_CUDA_ENTRY STV_DEFAULT"
_Z11nbodyKernelPK4BodyPS_if:
.text._Z11nbodyKernelPK4BodyPS_if:
[----:B------:R-:W-:Y:S01]  /*0000*/  LDC R1, c[0x0][0x37c] ;  /* 0x0000df00ff017b82 */ /* 0x000fe20000000800 */
[----:B------:R-:W0:Y:S07]  /*0010*/  S2R R0, SR_TID.X ;  /* 0x0000000000007919 */ /* 0x000e2e0000002100 */
[----:B------:R-:W0:Y:S08]  /*0020*/  S2UR UR4, SR_CTAID.X ;  /* 0x00000000000479c3 */ /* 0x000e300000002500 */
[----:B------:R-:W0:Y:S08]  /*0030*/  LDC R3, c[0x0][0x360] ;  /* 0x0000d800ff037b82 */ /* 0x000e300000000800 */
[----:B------:R-:W1:Y:S01]  /*0040*/  LDC R15, c[0x0][0x390] ;  /* 0x0000e400ff0f7b82 */ /* 0x000e620000000800 */
[----:B0-----:R-:W-:-:S05]  /*0050*/  IMAD R22, R3, UR4, R0 ;  /* 0x0000000403167c24 */ /* 0x001fca000f8e0200 */
[----:B-1----:R-:W-:-:S13]  /*0060*/  ISETP.GE.AND P0, PT, R22, R15, PT ;  /* 0x0000000f1600720c */ /* 0x002fda0003f06270 */
[----:B------:R-:W-:Y:S05]  /*0070*/  @P0 EXIT ;  /* 0x000000000000094d */ /* 0x000fea0003800000 */
[----:B------:R-:W0:Y:S01]  /*0080*/  I2F.U32.RP R14, R3 ;  /* 0x00000003000e7306 */ /* 0x000e220000209000 */
[----:B------:R-:W1:Y:S01]  /*0090*/  LDC.64 R8, c[0x0][0x380] ;  /* 0x0000e000ff087b82 */ /* 0x000e620000000a00 */
[----:B------:R-:W2:Y:S06]  /*00a0*/  LDCU.64 UR8, c[0x0][0x358] ;  /* 0x00006b00ff0877ac */ /* 0x000eac0008000a00 */
[----:B0-----:R-:W0:Y:S01]  /*00b0*/  MUFU.RCP R14, R14 ;  /* 0x0000000e000e7308 */ /* 0x001e220000001000 */
[----:B-1----:R-:W-:-:S05]  /*00c0*/  IMAD.WIDE R8, R22, 0x1c, R8 ;  /* 0x0000001c16087825 */ /* 0x002fca00078e0208 */
[----:B--2---:R-:W5:Y:S01]  /*00d0*/  LDG.E R21, desc[UR8][R8.64] ;  /* 0x0000000808157981 */ /* 0x004f62000c1e1900 */
[----:B0-----:R-:W-:-:S03]  /*00e0*/  IADD3 R11, PT, PT, R14, 0xffffffe, RZ ;  /* 0x0ffffffe0e0b7810 */ /* 0x001fc60007ffe0ff */
[----:B------:R-:W5:Y:S03]  /*00f0*/  LDG.E R2, desc[UR8][R8.64+0x4] ;  /* 0x0000040808027981 */ /* 0x000f66000c1e1900 */
[----:B------:R-:W0:Y:S01]  /*0100*/  F2I.FTZ.U32.TRUNC.NTZ R11, R11 ;  /* 0x0000000b000b7305 */ /* 0x000e22000021f000 */
[----:B------:R-:W5:Y:S04]  /*0110*/  LDG.E R4, desc[UR8][R8.64+0x8] ;  /* 0x0000080808047981 */ /* 0x000f68000c1e1900 */
[----:B------:R-:W5:Y:S04]  /*0120*/  LDG.E R5, desc[UR8][R8.64+0xc] ;  /* 0x00000c0808057981 */ /* 0x000f68000c1e1900 */
[----:B------:R-:W5:Y:S04]  /*0130*/  LDG.E R6, desc[UR8][R8.64+0x10] ;  /* 0x0000100808067981 */ /* 0x000f68000c1e1900 */
[----:B------:R-:W5:Y:S01]  /*0140*/  LDG.E R7, desc[UR8][R8.64+0x14] ;  /* 0x0000140808077981 */ /* 0x000f62000c1e1900 */
[----:B0-----:R-:W-:-:S03]  /*0150*/  IADD3 R10, PT, PT, RZ, -R11, RZ ;  /* 0x8000000bff0a7210 */ /* 0x001fc60007ffe0ff */
[----:B------:R0:W5:Y:S01]  /*0160*/  LDG.E R12, desc[UR8][R8.64+0x18] ;  /* 0x00001808080c7981 */ /* 0x000162000c1e1900 */
[----:B------:R-:W-:Y:S01]  /*0170*/  ISETP.NE.U32.AND P2, PT, R3, RZ, PT ;  /* 0x000000ff0300720c */ /* 0x000fe20003f45070 */
[----:B------:R-:W-:Y:S02]  /*0180*/  HFMA2 R25, -RZ, RZ, 0, 0 ;  /* 0x00000000ff197431 */ /* 0x000fe400000001ff */
[----:B------:R-:W-:Y:S02]  /*0190*/  IMAD R13, R10, R3, RZ ;  /* 0x000000030a0d7224 */ /* 0x000fe400078e02ff */
[----:B------:R-:W-:Y:S01]  /*01a0*/  HFMA2 R10, -RZ, RZ, 0, 0 ;  /* 0x00000000ff0a7431 */ /* 0x000fe200000001ff */
[----:B------:R-:W-:Y:S02]  /*01b0*/  MOV R28, RZ ;  /* 0x000000ff001c7202 */ /* 0x000fe40000000f00 */
[----:B------:R-:W-:Y:S02]  /*01c0*/  MOV R26, RZ ;  /* 0x000000ff001a7202 */ /* 0x000fe40000000f00 */
[----:B------:R-:W-:Y:S01]  /*01d0*/  IMAD.HI.U32 R13, R11, R13, R10 ;  /* 0x0000000d0b0d7227 */ /* 0x000fe200078e000a */
[----:B------:R-:W-:-:S05]  /*01e0*/  IADD3 R10, PT, PT, R3, -0x1, R15 ;  /* 0xffffffff030a7810 */ /* 0x000fca0007ffe00f */
[----:B------:R-:W-:-:S05]  /*01f0*/  IMAD.HI.U32 R13, R13, R10, RZ ;  /* 0x0000000a0d0d7227 */ /* 0x000fca00078e00ff */
[----:B0-----:R-:W-:-:S05]  /*0200*/  IADD3 R8, PT, PT, -R13, RZ, RZ ;  /* 0x000000ff0d087210 */ /* 0x001fca0007ffe1ff */
[----:B------:R-:W-:-:S05]  /*0210*/  IMAD R10, R3, R8, R10 ;  /* 0x00000008030a7224 */ /* 0x000fca00078e020a */
[----:B------:R-:W-:-:S13]  /*0220*/  ISETP.GE.U32.AND P0, PT, R10, R3, PT ;  /* 0x000000030a00720c */ /* 0x000fda0003f06070 */
[-C--:B------:R-:W-:Y:S02]  /*0230*/  @P0 IADD3 R10, PT, PT, R10, -R3.reuse, RZ ;  /* 0x800000030a0a0210 */ /* 0x080fe40007ffe0ff */
[----:B------:R-:W-:Y:S02]  /*0240*/  @P0 IADD3 R13, PT, PT, R13, 0x1, RZ ;  /* 0x000000010d0d0810 */ /* 0x000fe40007ffe0ff */
[----:B------:R-:W-:-:S13]  /*0250*/  ISETP.GE.U32.AND P1, PT, R10, R3, PT ;  /* 0x000000030a00720c */ /* 0x000fda0003f26070 */
[----:B------:R-:W-:Y:S02]  /*0260*/  @P1 IADD3 R13, PT, PT, R13, 0x1, RZ ;  /* 0x000000010d0d1810 */ /* 0x000fe40007ffe0ff */
[----:B------:R-:W-:-:S04]  /*0270*/  @!P2 LOP3.LUT R13, RZ, R3, RZ, 0x33, !PT ;  /* 0x00000003ff0da212 */ /* 0x000fc800078e33ff */
[----:B------:R-:W-:-:S13]  /*0280*/  ISETP.GE.AND P0, PT, R13, 0x1, PT ;  /* 0x000000010d00780c */ /* 0x000fda0003f06270 */
[----:B------:R-:W-:Y:S05]  /*0290*/  @!P0 BRA `(.L_x_0) ;  /* 0x0000003400488947 */ /* 0x000fea0003800000 */
[----:B------:R-:W0:Y:S01]  /*02a0*/  S2R R9, SR_CgaCtaId ;  /* 0x0000000000097919 */ /* 0x000e220000008800 */
[----:B------:R-:W-:Y:S01]  /*02b0*/  MOV R8, 0x400 ;  /* 0x0000040000087802 */ /* 0x000fe20000000f00 */
[----:B------:R-:W-:Y:S01]  /*02c0*/  UMOV UR4, URZ ;  /* 0x000000ff00047c82 */ /* 0x000fe20008000000 */
[----:B------:R-:W-:Y:S02]  /*02d0*/  LOP3.LUT R16, RZ, R0, RZ, 0x33, !PT ;  /* 0x00000000ff107212 */ /* 0x000fe400078e33ff */
[----:B------:R-:W-:Y:S02]  /*02e0*/  IADD3 R14, PT, PT, R0, 0x1, RZ ;  /* 0x00000001000e7810 */ /* 0x000fe40007ffe0ff */
[----:B------:R-:W-:Y:S02]  /*02f0*/  IADD3 R17, PT, PT, R16, R3, RZ ;  /* 0x0000000310117210 */ /* 0x000fe40007ffe0ff */
[----:B------:R-:W-:Y:S02]  /*0300*/  LOP3.LUT R15, R3, 0x7fc, RZ, 0xc0, !PT ;  /* 0x000007fc030f7812 */ /* 0x000fe400078ec0ff */
[----:B------:R-:W-:-:S02]  /*0310*/  MOV R26, RZ ;  /* 0x000000ff001a7202 */ /* 0x000fc40000000f00 */
[----:B------:R-:W-:Y:S02]  /*0320*/  MOV R25, RZ ;  /* 0x000000ff00197202 */ /* 0x000fe40000000f00 */
[----:B------:R-:W-:Y:S02]  /*0330*/  MOV R28, RZ ;  /* 0x000000ff001c7202 */ /* 0x000fe40000000f00 */
[C---:B------:R-:W-:Y:S02]  /*0340*/  LOP3.LUT R19, R17.reuse, 0x3, RZ, 0xc0, !PT ;  /* 0x0000000311137812 */ /* 0x040fe400078ec0ff */
[----:B------:R-:W-:Y:S02]  /*0350*/  LOP3.LUT R20, R17, 0xfffffffc, RZ, 0xc0, !PT ;  /* 0xfffffffc11147812 */ /* 0x000fe400078ec0ff */
[----:B0-----:R-:W-:-:S05]  /*0360*/  LEA R9, R9, R8, 0x18 ;  /* 0x0000000809097211 */ /* 0x001fca00078ec0ff */
[----:B------:R-:W-:-:S07]  /*0370*/  IMAD R18, R0, 0x1c, R9 ;  /* 0x0000001c00127824 */ /* 0x000fce00078e0209 */
.L_x_51:
[----:B0-----:R-:W0:Y:S01]  /*0380*/  LDCU UR5, c[0x0][0x390] ;  /* 0x00007200ff0577ac */ /* 0x001e220008000800 */
[----:B------:R-:W-:-:S05]  /*0390*/  IMAD R24, R3, UR4, RZ ;  /* 0x0000000403187c24 */ /* 0x000fca000f8e02ff */
[----:B------:R-:W-:Y:S02]  /*03a0*/  IADD3 R10, PT, PT, R24, R0, RZ ;  /* 0x00000000180a7210 */ /* 0x000fe40007ffe0ff */
[----:B0-----:R-:W-:-:S04]  /*03b0*/  MOV R23, UR5 ;  /* 0x0000000500177c02 */ /* 0x001fc80008000f00 */
[----:B------:R-:W-:-:S13]  /*03c0*/  ISETP.GE.AND P2, PT, R10, R23, PT ;  /* 0x000000170a00720c */ /* 0x000fda0003f46270 */
[----:B------:R-:W0:Y:S02]  /*03d0*/  @!P2 LDC.64 R8, c[0x0][0x380] ;  /* 0x0000e000ff08ab82 */ /* 0x000e240000000a00 */
[----:B0-----:R-:W-:-:S05]  /*03e0*/  @!P2 IMAD.WIDE R10, R10, 0x1c, R8 ;  /* 0x0000001c0a0aa825 */ /* 0x001fca00078e0208 */
[----:B------:R-:W2:Y:S04]  /*03f0*/  @!P2 LDG.E R27, desc[UR8][R10.64] ;  /* 0x000000080a1ba981 */ /* 0x000ea8000c1e1900 */
[----:B------:R-:W3:Y:S04]  /*0400*/  @!P2 LDG.E R37, desc[UR8][R10.64+0x4] ;  /* 0x000004080a25a981 */ /* 0x000ee8000c1e1900 */
[----:B------:R-:W4:Y:S04]  /*0410*/  @!P2 LDG.E R35, desc[UR8][R10.64+0x8] ;  /* 0x000008080a23a981 */ /* 0x000f28000c1e1900 */
[----:B------:R-:W4:Y:S04]  /*0420*/  @!P2 LDG.E R33, desc[UR8][R10.64+0xc] ;  /* 0x00000c080a21a981 */ /* 0x000f28000c1e1900 */
[----:B------:R-:W4:Y:S04]  /*0430*/  @!P2 LDG.E R31, desc[UR8][R10.64+0x10] ;  /* 0x000010080a1fa981 */ /* 0x000f28000c1e1900 */
[----:B------:R-:W4:Y:S04]  /*0440*/  @!P2 LDG.E R29, desc[UR8][R10.64+0x14] ;  /* 0x000014080a1da981 */ /* 0x000f28000c1e1900 */
[----:B------:R0:W4:Y:S01]  /*0450*/  @!P2 LDG.E R30, desc[UR8][R10.64+0x18] ;  /* 0x000018080a1ea981 */ /* 0x000122000c1e1900 */
[----:B------:R-:W1:Y:S01]  /*0460*/  I2F.U32.RP R32, R3 ;  /* 0x0000000300207306 */ /* 0x000e620000209000 */
[----:B------:R-:W-:Y:S01]  /*0470*/  HFMA2 R8, -RZ, RZ, 0, 0 ;  /* 0x00000000ff087431 */ /* 0x000fe200000001ff */
[----:B------:R-:W-:Y:S01]  /*0480*/  ISETP.NE.U32.AND P3, PT, R3, RZ, PT ;  /* 0x000000ff0300720c */ /* 0x000fe20003f65070 */
[----:B------:R-:W-:Y:S05]  /*0490*/  BSSY.RECONVERGENT B0, `(.L_x_1) ;  /* 0x000032e000007945 */ /* 0x000fea0003800200 */
[----:B-1----:R-:W1:Y:S02]  /*04a0*/  MUFU.RCP R32, R32 ;  /* 0x0000002000207308 */ /* 0x002e640000001000 */
[----:B-1----:R-:W-:-:S06]  /*04b0*/  IADD3 R9, PT, PT, R32, 0xffffffe, RZ ;  /* 0x0ffffffe20097810 */ /* 0x002fcc0007ffe0ff */
[----:B------:R-:W1:Y:S02]  /*04c0*/  F2I.FTZ.U32.TRUNC.NTZ R9, R9 ;  /* 0x0000000900097305 */ /* 0x000e64000021f000 */
[----:B-1----:R-:W-:-:S05]  /*04d0*/  IADD3 R34, PT, PT, RZ, -R9, RZ ;  /* 0x80000009ff227210 */ /* 0x002fca0007ffe0ff */
[----:B------:R-:W-:-:S04]  /*04e0*/  IMAD R34, R34, R3, RZ ;  /* 0x0000000322227224 */ /* 0x000fc800078e02ff */
[----:B------:R-:W-:-:S06]  /*04f0*/  IMAD.HI.U32 R8, R9, R34, R8 ;  /* 0x0000002209087227 */ /* 0x000fcc00078e0008 */
        /* <DEDUP_REMOVED lines=9> */
[----:B------:R-:W-:Y:S01]  /*0590*/  ISETP.NE.AND P0, PT, R8, UR4, PT ;  /* 0x0000000408007c0c */ /* 0x000fe2000bf05270 */
[----:B--2---:R0:W-:Y:S04]  /*05a0*/  @!P2 STS [R18], R27 ;  /* 0x0000001b1200a388 */ /* 0x0041e80000000800 */
[----:B---3--:R0:W-:Y:S04]  /*05b0*/  @!P2 STS [R18+0x4], R37 ;  /* 0x000004251200a388 */ /* 0x0081e80000000800 */
[----:B----4-:R0:W-:Y:S04]  /*05c0*/  @!P2 STS [R18+0x8], R35 ;  /* 0x000008231200a388 */ /* 0x0101e80000000800 */
[----:B------:R0:W-:Y:S04]  /*05d0*/  @!P2 STS [R18+0xc], R33 ;  /* 0x00000c211200a388 */ /* 0x0001e80000000800 */
[----:B------:R0:W-:Y:S04]  /*05e0*/  @!P2 STS [R18+0x10], R31 ;  /* 0x0000101f1200a388 */ /* 0x0001e80000000800 */
[----:B------:R0:W-:Y:S04]  /*05f0*/  @!P2 STS [R18+0x14], R29 ;  /* 0x0000141d1200a388 */ /* 0x0001e80000000800 */
[----:B------:R0:W-:Y:S04]  /*0600*/  @!P2 STS [R18+0x18], R30 ;  /* 0x0000181e1200a388 */ /* 0x0001e80000000800 */
[----:B------:R0:W-:Y:S04]  /*0610*/  @P2 STS [R18], RZ ;  /* 0x000000ff12002388 */ /* 0x0001e80000000800 */
[----:B------:R0:W-:Y:S04]  /*0620*/  @P2 STS [R18+0x4], RZ ;  /* 0x000004ff12002388 */ /* 0x0001e80000000800 */
[----:B------:R0:W-:Y:S04]  /*0630*/  @P2 STS [R18+0x8], RZ ;  /* 0x000008ff12002388 */ /* 0x0001e80000000800 */
[----:B------:R0:W-:Y:S04]  /*0640*/  @P2 STS [R18+0xc], RZ ;  /* 0x00000cff12002388 */ /* 0x0001e80000000800 */
[----:B------:R0:W-:Y:S04]  /*0650*/  @P2 STS [R18+0x10], RZ ;  /* 0x000010ff12002388 */ /* 0x0001e80000000800 */
[----:B------:R0:W-:Y:S04]  /*0660*/  @P2 STS [R18+0x14], RZ ;  /* 0x000014ff12002388 */ /* 0x0001e80000000800 */
[----:B------:R0:W-:Y:S01]  /*0670*/  @P2 STS [R18+0x18], RZ ;  /* 0x000018ff12002388 */ /* 0x0001e20000000800 */
[----:B------:R-:W-:Y:S06]  /*0680*/  BAR.SYNC.DEFER_BLOCKING 0x0 ;  /* 0x0000000000007b1d */ /* 0x000fec0000010000 */
[----:B------:R-:W-:Y:S05]  /*0690*/  @!P0 BRA `(.L_x_2) ;  /* 0x00000010007c8947 */ /* 0x000fea0003800000 */
[----:B------:R-:W-:Y:S02]  /*06a0*/  ISETP.GE.U32.AND P0, PT, R3, 0x4, PT ;  /* 0x000000040300780c */ /* 0x000fe40003f06070 */
[----:B------:R-:W-:-:S11]  /*06b0*/  MOV R11, RZ ;  /* 0x000000ff000b7202 */ /* 0x000fd60000000f00 */
[----:B------:R-:W-:Y:S05]  /*06c0*/  @!P0 BRA `(.L_x_3) ;  /* 0x0000000c000c8947 */ /* 0x000fea0003800000 */
[----:B------:R-:W1:Y:S01]  /*06d0*/  S2UR UR6, SR_CgaCtaId ;  /* 0x00000000000679c3 */ /* 0x000e620000008800 */
[CC--:B------:R-:W-:Y:S01]  /*06e0*/  ISETP.GE.AND P4, PT, R24.reuse, R23.reuse, PT ;  /* 0x000000171800720c */ /* 0x0c0fe20003f86270 */
[----:B------:R-:W-:Y:S01]  /*06f0*/  UMOV UR5, 0x400 ;  /* 0x0000040000057882 */ /* 0x000fe20000000000 */
[C---:B------:R-:W-:Y:S02]  /*0700*/  IADD3 R8, PT, PT, R24.reuse, 0x1, RZ ;  /* 0x0000000118087810 */ /* 0x040fe40007ffe0ff */
[C---:B------:R-:W-:Y:S02]  /*0710*/  IADD3 R10, PT, PT, R24.reuse, 0x2, RZ ;  /* 0x00000002180a7810 */ /* 0x040fe40007ffe0ff */
[----:B0-----:R-:W-:Y:S02]  /*0720*/  IADD3 R30, PT, PT, R24, 0x3, RZ ;  /* 0x00000003181e7810 */ /* 0x001fe40007ffe0ff */
[-C--:B------:R-:W-:Y:S02]  /*0730*/  ISETP.GE.AND P0, PT, R8, R23.reuse, PT ;  /* 0x000000170800720c */ /* 0x080fe40003f06270 */
[----:B------:R-:W-:-:S02]  /*0740*/  ISETP.GE.AND P1, PT, R10, R23, PT ;  /* 0x000000170a00720c */ /* 0x000fc40003f26270 */
[----:B------:R-:W-:Y:S02]  /*0750*/  ISETP.GE.AND P2, PT, R30, R23, PT ;  /* 0x000000171e00720c */ /* 0x000fe40003f46270 */
[----:B------:R-:W-:Y:S01]  /*0760*/  ISETP.NE.AND P3, PT, R15, 0x4, PT ;  /* 0x000000040f00780c */ /* 0x000fe20003f65270 */
[----:B-1----:R-:W-:Y:S01]  /*0770*/  ULEA UR5, UR6, UR5, 0x18 ;  /* 0x0000000506057291 */ /* 0x002fe2000f8ec0ff */
[----:B------:R-:W-:Y:S11]  /*0780*/  @P4 BRA `(.L_x_4) ;  /* 0x00000000004c4947 */ /* 0x000ff60003800000 */
[----:B------:R-:W0:Y:S04]  /*0790*/  LDS.128 R8, [UR5] ;  /* 0x00000005ff087984 */ /* 0x000e280008000c00 */
[----:B------:R-:W1:Y:S01]  /*07a0*/  LDS R32, [UR5+0x18] ;  /* 0x00001805ff207984 */ /* 0x000e620008000800 */
[----:B0----5:R-:W-:Y:S01]  /*07b0*/  FADD R30, -R2, R9 ;  /* 0x00000009021e7221 */ /* 0x021fe20000000100 */
[----:B------:R-:W-:Y:S01]  /*07c0*/  FADD R9, -R21, R8 ;  /* 0x0000000815097221 */ /* 0x000fe20000000100 */
[----:B------:R-:W-:Y:S02]  /*07d0*/  FADD R11, -R4, R10 ;  /* 0x0000000a040b7221 */ /* 0x000fe40000000100 */
[----:B------:R-:W-:-:S04]  /*07e0*/  FMUL R8, R30, R30 ;  /* 0x0000001e1e087220 */ /* 0x000fc80000400000 */
[----:B------:R-:W-:-:S04]  /*07f0*/  FFMA R8, R9, R9, R8 ;  /* 0x0000000909087223 */ /* 0x000fc80000000008 */
[----:B------:R-:W-:-:S04]  /*0800*/  FFMA R8, R11, R11, R8 ;  /* 0x0000000b0b087223 */ /* 0x000fc80000000008 */
[----:B------:R-:W-:-:S05]  /*0810*/  FADD R8, R8, 9.9999997171806853657e-10 ;  /* 0x3089705f08087421 */ /* 0x000fca0000000000 */
[----:B------:R-:W-:-:S13]  /*0820*/  FSETP.GEU.AND P4, PT, |R8|, 1.175494350822287508e-38, PT ;  /* 0x008000000800780b */ /* 0x000fda0003f8e200 */
[----:B------:R-:W-:-:S04]  /*0830*/  @!P4 FMUL R8, R8, 16777216 ;  /* 0x4b8000000808c820 */ /* 0x000fc80000400000 */
[----:B------:R-:W0:Y:S02]  /*0840*/  MUFU.RSQ R10, R8 ;  /* 0x00000008000a7308 */ /* 0x000e240000001400 */
[----:B0-----:R-:W-:-:S04]  /*0850*/  @!P4 FMUL R10, R10, 4096 ;  /* 0x458000000a0ac820 */ /* 0x001fc80000400000 */
[----:B------:R-:W-:-:S04]  /*0860*/  FMUL R27, R10, R10 ;  /* 0x0000000a0a1b7220 */ /* 0x000fc80000400000 */
[----:B------:R-:W-:-:S04]  /*0870*/  FMUL R27, R10, R27 ;  /* 0x0000001b0a1b7220 */ /* 0x000fc80000400000 */
[----:B-1----:R-:W-:-:S04]  /*0880*/  FMUL R27, R27, R32 ;  /* 0x000000201b1b7220 */ /* 0x002fc80000400000 */
[-C--:B------:R-:W-:Y:S01]  /*0890*/  FFMA R28, R9, R27.reuse, R28 ;  /* 0x0000001b091c7223 */ /* 0x080fe2000000001c */
[-C--:B------:R-:W-:Y:S01]  /*08a0*/  FFMA R25, R30, R27.reuse, R25 ;  /* 0x0000001b1e197223 */ /* 0x080fe20000000019 */
[----:B------:R-:W-:-:S07]  /*08b0*/  FFMA R26, R11, R27, R26 ;  /* 0x0000001b0b1a7223 */ /* 0x000fce000000001a */
.L_x_4:
[----:B------:R-:W-:Y:S05]  /*08c0*/  @P0 BRA `(.L_x_5) ;  /* 0x0000000000500947 */ /* 0x000fea0003800000 */
[----:B------:R-:W0:Y:S04]  /*08d0*/  LDS.64 R8, [UR5+0x20] ;  /* 0x00002005ff087984 */ /* 0x000e280008000a00 */
[----:B------:R-:W1:Y:S04]  /*08e0*/  LDS R10, [UR5+0x1c] ;  /* 0x00001c05ff0a7984 */ /* 0x000e680008000800 */
[----:B------:R-:W2:Y:S01]  /*08f0*/  LDS R29, [UR5+0x34] ;  /* 0x00003405ff1d7984 */ /* 0x000ea20008000800 */
[----:B0----5:R-:W-:Y:S01]  /*0900*/  FADD R8, -R2, R8 ;  /* 0x0000000802087221 */ /* 0x021fe20000000100 */
[----:B------:R-:W-:Y:S01]  /*0910*/  FADD R9, -R4, R9 ;  /* 0x0000000904097221 */ /* 0x000fe20000000100 */
[----:B-1----:R-:W-:-:S02]  /*0920*/  FADD R11, -R21, R10 ;  /* 0x0000000a150b7221 */ /* 0x002fc40000000100 */
        /* <DEDUP_REMOVED lines=10> */
[----:B--2---:R-:W-:-:S04]  /*09d0*/  FMUL R29, R30, R29 ;  /* 0x0000001d1e1d7220 */ /* 0x004fc80000400000 */
[-C--:B------:R-:W-:Y:S01]  /*09e0*/  FFMA R28, R11, R29.reuse, R28 ;  /* 0x0000001d0b1c7223 */ /* 0x080fe2000000001c */
[-C--:B------:R-:W-:Y:S01]  /*09f0*/  FFMA R25, R8, R29.reuse, R25 ;  /* 0x0000001d08197223 */ /* 0x080fe20000000019 */
[----:B------:R-:W-:-:S07]  /*0a00*/  FFMA R26, R9, R29, R26 ;  /* 0x0000001d091a7223 */ /* 0x000fce000000001a */
.L_x_5:
[----:B------:R-:W-:Y:S05]  /*0a10*/  @P1 BRA `(.L_x_6) ;  /* 0x0000000000501947 */ /* 0x000fea0003800000 */
[----:B------:R-:W0:Y:S04]  /*0a20*/  LDS.64 R8, [UR5+0x38] ;  /* 0x00003805ff087984 */ /* 0x000e280008000a00 */
[----:B------:R-:W1:Y:S04]  /*0a30*/  LDS R11, [UR5+0x40] ;  /* 0x00004005ff0b7984 */ /* 0x000e680008000800 */
[----:B------:R-:W2:Y:S01]  /*0a40*/  LDS R29, [UR5+0x50] ;  /* 0x00005005ff1d7984 */ /* 0x000ea20008000800 */
[----:B0----5:R-:W-:Y:S01]  /*0a50*/  FADD R10, -R2, R9 ;  /* 0x00000009020a7221 */ /* 0x021fe20000000100 */
[----:B------:R-:W-:-:S03]  /*0a60*/  FADD R9, -R21, R8 ;  /* 0x0000000815097221 */ /* 0x000fc60000000100 */
[----:B------:R-:W-:Y:S01]  /*0a70*/  FMUL R8, R10, R10 ;  /* 0x0000000a0a087220 */ /* 0x000fe20000400000 */
[----:B-1----:R-:W-:-:S03]  /*0a80*/  FADD R11, -R4, R11 ;  /* 0x0000000b040b7221 */ /* 0x002fc60000000100 */
        /* <DEDUP_REMOVED lines=13> */
.L_x_6:
        /* <DEDUP_REMOVED lines=21> */
.L_x_7:
[----:B------:R-:W-:Y:S01]  /*0cb0*/  MOV R11, R15 ;  /* 0x0000000f000b7202 */ /* 0x000fe20000000f00 */
[----:B------:R-:W-:Y:S06]  /*0cc0*/  @!P3 BRA `(.L_x_3) ;  /* 0x00000004008cb947 */ /* 0x000fec0003800000 */
[----:B------:R-:W0:Y:S01]  /*0cd0*/  LDCU UR10, c[0x0][0x390] ;  /* 0x00007200ff0a77ac */ /* 0x000e220008000800 */
[----:B------:R-:W-:-:S05]  /*0ce0*/  UMOV UR6, 0x4 ;  /* 0x0000000400067882 */ /* 0x000fca0000000000 */
.L_x_12:
[----:B------:R-:W-:Y:S01]  /*0cf0*/  IADD3 R32, PT, PT, R24, UR6, RZ ;  /* 0x0000000618207c10 */ /* 0x000fe2000fffe0ff */
[----:B------:R-:W-:Y:S01]  /*0d00*/  UIMAD UR7, UR6, 0x1c, UR5 ;  /* 0x0000001c060778a4 */ /* 0x000fe2000f8e0205 */
[----:B0-----:R-:W-:Y:S01]  /*0d10*/  MOV R23, UR10 ;  /* 0x0000000a00177c02 */ /* 0x001fe20008000f00 */
[----:B------:R-:W-:Y:S01]  /*0d20*/  UIADD3 UR6, UPT, UPT, UR6, 0x4, URZ ;  /* 0x0000000406067890 */ /* 0x000fe2000fffe0ff */
[C---:B------:R-:W-:Y:S02]  /*0d30*/  IADD3 R30, PT, PT, R32.reuse, 0x1, RZ ;  /* 0x00000001201e7810 */ /* 0x040fe40007ffe0ff */
[C---:B------:R-:W-:Y:S02]  /*0d40*/  ISETP.GE.AND P4, PT, R32.reuse, R23, PT ;  /* 0x000000172000720c */ /* 0x040fe40003f86270 */
[C---:B------:R-:W-:Y:S02]  /*0d50*/  IADD3 R10, PT, PT, R32.reuse, 0x2, RZ ;  /* 0x00000002200a7810 */ /* 0x040fe40007ffe0ff */
[----:B------:R-:W-:-:S02]  /*0d60*/  IADD3 R8, PT, PT, R32, 0x3, RZ ;  /* 0x0000000320087810 */ /* 0x000fc40007ffe0ff */
[----:B------:R-:W-:Y:S02]  /*0d70*/  ISETP.NE.AND P3, PT, R15, UR6, PT ;  /* 0x000000060f007c0c */ /* 0x000fe4000bf65270 */
[-C--:B------:R-:W-:Y:S02]  /*0d80*/  ISETP.GE.AND P0, PT, R30, R23.reuse, PT ;  /* 0x000000171e00720c */ /* 0x080fe40003f06270 */
[-C--:B------:R-:W-:Y:S02]  /*0d90*/  ISETP.GE.AND P1, PT, R10, R23.reuse, PT ;  /* 0x000000170a00720c */ /* 0x080fe40003f26270 */
[----:B------:R-:W-:Y:S01]  /*0da0*/  ISETP.GE.AND P2, PT, R8, R23, PT ;  /* 0x000000170800720c */ /* 0x000fe20003f46270 */
[----:B------:R-:W-:-:S12]  /*0db0*/  @P4 BRA `(.L_x_8) ;  /* 0x00000000004c4947 */ /* 0x000fd80003800000 */
        /* <DEDUP_REMOVED lines=19> */
.L_x_8:
        /* <DEDUP_REMOVED lines=21> */
.L_x_9:
        /* <DEDUP_REMOVED lines=21> */
.L_x_10:
        /* <DEDUP_REMOVED lines=21> */
.L_x_11:
[----:B------:R-:W-:Y:S05]  /*12e0*/  @P3 BRA `(.L_x_12) ;  /* 0xfffffff800803947 */ /* 0x000fea000383ffff */
[----:B------:R-:W-:-:S07]  /*12f0*/  MOV R11, R15 ;  /* 0x0000000f000b7202 */ /* 0x000fce0000000f00 */
.L_x_3:
[----:B------:R-:W-:-:S13]  /*1300*/  LOP3.LUT P0, R8, R3, 0x3, RZ, 0xc0, !PT ;  /* 0x0000000303087812 */ /* 0x000fda000780c0ff */
[----:B------:R-:W-:Y:S05]  /*1310*/  @!P0 BRA `(.L_x_13) ;  /* 0x0000002400148947 */ /* 0x000fea0003800000 */
[----:B------:R-:W-:-:S13]  /*1320*/  ISETP.NE.AND P0, PT, R8, 0x1, PT ;  /* 0x000000010800780c */ /* 0x000fda0003f05270 */
[----:B------:R-:W-:Y:S05]  /*1330*/  @!P0 BRA `(.L_x_14) ;  /* 0x0000000000dc8947 */ /* 0x000fea0003800000 */
[----:B0-----:R-:W0:Y:S01]  /*1340*/  S2R R30, SR_CgaCtaId ;  /* 0x00000000001e7919 */ /* 0x001e220000008800 */
[----:B------:R-:W-:Y:S01]  /*1350*/  IADD3 R10, PT, PT, R24, R11, RZ ;  /* 0x0000000b180a7210 */ /* 0x000fe20007ffe0ff */
[----:B------:R-:W-:Y:S01]  /*1360*/  BSSY.RECONVERGENT B1, `(.L_x_15) ;  /* 0x000001c000017945 */ /* 0x000fe20003800200 */
[----:B------:R-:W-:Y:S02]  /*1370*/  MOV R9, 0x400 ;  /* 0x0000040000097802 */ /* 0x000fe40000000f00 */
[C---:B------:R-:W-:Y:S02]  /*1380*/  ISETP.GE.AND P0, PT, R10.reuse, R23, PT ;  /* 0x000000170a00720c */ /* 0x040fe40003f06270 */
[----:B------:R-:W-:-:S04]  /*1390*/  IADD3 R8, PT, PT, R10, 0x1, RZ ;  /* 0x000000010a087810 */ /* 0x000fc80007ffe0ff */
[----:B------:R-:W-:Y:S02]  /*13a0*/  ISETP.GE.AND P1, PT, R8, R23, PT ;  /* 0x000000170800720c */ /* 0x000fe40003f26270 */
[----:B0-----:R-:W-:-:S05]  /*13b0*/  LEA R10, R30, R9, 0x18 ;  /* 0x000000091e0a7211 */ /* 0x001fca00078ec0ff */
[----:B------:R-:W-:Y:S01]  /*13c0*/  IMAD R10, R11, 0x1c, R10 ;  /* 0x0000001c0b0a7824 */ /* 0x000fe200078e020a */
[----:B------:R-:W-:Y:S06]  /*13d0*/  @P0 BRA `(.L_x_16) ;  /* 0x0000000000500947 */ /* 0x000fec0003800000 */
[----:B------:R-:W0:Y:S04]  /*13e0*/  LDS.64 R8, [R10] ;  /* 0x000000000a087984 */ /* 0x000e280000000a00 */
[----:B------:R-:W1:Y:S04]  /*13f0*/  LDS R27, [R10+0x8] ;  /* 0x000008000a1b7984 */ /* 0x000e680000000800 */
[----:B------:R-:W2:Y:S01]  /*1400*/  LDS R31, [R10+0x18] ;  /* 0x000018000a1f7984 */ /* 0x000ea20000000800 */
        /* <DEDUP_REMOVED lines=17> */
.L_x_16:
[----:B------:R-:W-:Y:S05]  /*1520*/  BSYNC.RECONVERGENT B1 ;  /* 0x0000000000017941 */ /* 0x000fea0003800200 */
.L_x_15:
[----:B------:R-:W-:Y:S04]  /*1530*/  BSSY.RECONVERGENT B1, `(.L_x_17) ;  /* 0x0000016000017945 */ /* 0x000fe80003800200 */
[----:B------:R-:W-:Y:S05]  /*1540*/  @P1 BRA `(.L_x_18) ;  /* 0x0000000000501947 */ /* 0x000fea0003800000 */
[----:B------:R-:W0:Y:S04]  /*1550*/  LDS.64 R8, [R10+0x20] ;  /* 0x000020000a087984 */ /* 0x000e280000000a00 */
[----:B------:R-:W1:Y:S04]  /*1560*/  LDS R30, [R10+0x1c] ;  /* 0x00001c000a1e7984 */ /* 0x000e680000000800 */
[----:B------:R-:W2:Y:S01]  /*1570*/  LDS R31, [R10+0x34] ;  /* 0x000034000a1f7984 */ /* 0x000ea20000000800 */
        /* <DEDUP_REMOVED lines=17> */
.L_x_18:
[----:B------:R-:W-:Y:S05]  /*1690*/  BSYNC.RECONVERGENT B1 ;  /* 0x0000000000017941 */ /* 0x000fea0003800200 */
.L_x_17:
[----:B------:R-:W-:-:S07]  /*16a0*/  IADD3 R11, PT, PT, R11, 0x2, RZ ;  /* 0x000000020b0b7810 */ /* 0x000fce0007ffe0ff */
.L_x_14:
[----:B------:R-:W-:Y:S02]  /*16b0*/  IADD3 R24, PT, PT, R24, R11, RZ ;  /* 0x0000000b18187210 */ /* 0x000fe40007ffe0ff */
[----:B------:R-:W-:Y:S02]  /*16c0*/  LOP3.LUT R8, R3, 0x1, RZ, 0xc0, !PT ;  /* 0x0000000103087812 */ /* 0x000fe400078ec0ff */
[----:B------:R-:W-:-:S04]  /*16d0*/  ISETP.GE.AND P0, PT, R24, R23, PT ;  /* 0x000000171800720c */ /* 0x000fc80003f06270 */
[----:B------:R-:W-:-:S13]  /*16e0*/  ISETP.NE.U32.OR P0, PT, R8, 0x1, P0 ;  /* 0x000000010800780c */ /* 0x000fda0000705470 */
[----:B------:R-:W-:Y:S05]  /*16f0*/  @P0 BRA `(.L_x_13) ;  /* 0x00000020001c0947 */ /* 0x000fea0003800000 */
[----:B------:R-:W1:Y:S01]  /*1700*/  S2R R9, SR_CgaCtaId ;  /* 0x0000000000097919 */ /* 0x000e620000008800 */
[----:B------:R-:W-:-:S04]  /*1710*/  MOV R8, 0x400 ;  /* 0x0000040000087802 */ /* 0x000fc80000000f00 */
[----:B-1----:R-:W-:-:S05]  /*1720*/  LEA R8, R9, R8, 0x18 ;  /* 0x0000000809087211 */ /* 0x002fca00078ec0ff */
[----:B------:R-:W-:-:S05]  /*1730*/  IMAD R10, R11, 0x1c, R8 ;  /* 0x0000001c0b0a7824 */ /* 0x000fca00078e0208 */
[----:B------:R-:W1:Y:S04]  /*1740*/  LDS.64 R8, [R10] ;  /* 0x000000000a087984 */ /* 0x000e680000000a00 */
[----:B------:R-:W2:Y:S04]  /*1750*/  LDS R11, [R10+0x8] ;  /* 0x000008000a0b7984 */ /* 0x000ea80000000800 */
[----:B0-----:R-:W0:Y:S01]  /*1760*/  LDS R27, [R10+0x18] ;  /* 0x000018000a1b7984 */ /* 0x001e220000000800 */
[----:B-1---5:R-:W-:Y:S01]  /*1770*/  FADD R24, -R2, R9 ;  /* 0x0000000902187221 */ /* 0x022fe20000000100 */
[----:B------:R-:W-:-:S03]  /*1780*/  FADD R9, -R21, R8 ;  /* 0x0000000815097221 */ /* 0x000fc60000000100 */
[----:B------:R-:W-:Y:S01]  /*1790*/  FMUL R8, R24, R24 ;  /* 0x0000001818087220 */ /* 0x000fe20000400000 */
[----:B--2---:R-:W-:-:S03]  /*17a0*/  FADD R11, -R4, R11 ;  /* 0x0000000b040b7221 */ /* 0x004fc60000000100 */
[----:B------:R-:W-:-:S04]  /*17b0*/  FFMA R8, R9, R9, R8 ;  /* 0x0000000909087223 */ /* 0x000fc80000000008 */
[----:B------:R-:W-:-:S04]  /*17c0*/  FFMA R8, R11, R11, R8 ;  /* 0x0000000b0b087223 */ /* 0x000fc80000000008 */
[----:B------:R-:W-:-:S05]  /*17d0*/  FADD R8, R8, 9.9999997171806853657e-10 ;  /* 0x3089705f08087421 */ /* 0x000fca0000000000 */
[----:B------:R-:W-:-:S13]  /*17e0*/  FSETP.GEU.AND P0, PT, |R8|, 1.175494350822287508e-38, PT ;  /* 0x008000000800780b */ /* 0x000fda0003f0e200 */
[----:B------:R-:W-:-:S04]  /*17f0*/  @!P0 FMUL R8, R8, 16777216 ;  /* 0x4b80000008088820 */ /* 0x000fc80000400000 */
[----:B------:R-:W1:Y:S02]  /*1800*/  MUFU.RSQ R23, R8 ;  /* 0x0000000800177308 */ /* 0x000e640000001400 */
[----:B-1----:R-:W-:-:S04]  /*1810*/  @!P0 FMUL R23, R23, 4096 ;  /* 0x4580000017178820 */ /* 0x002fc80000400000 */
[----:B------:R-:W-:-:S04]  /*1820*/  FMUL R30, R23, R23 ;  /* 0x00000017171e7220 */ /* 0x000fc80000400000 */
[----:B------:R-:W-:-:S04]  /*1830*/  FMUL R30, R23, R30 ;  /* 0x0000001e171e7220 */ /* 0x000fc80000400000 */
[----:B0-----:R-:W-:-:S04]  /*1840*/  FMUL R27, R30, R27 ;  /* 0x0000001b1e1b7220 */ /* 0x001fc80000400000 */
[-C--:B------:R-:W-:Y:S01]  /*1850*/  FFMA R28, R9, R27.reuse, R28 ;  /* 0x0000001b091c7223 */ /* 0x080fe2000000001c */
[-C--:B------:R-:W-:Y:S01]  /*1860*/  FFMA R25, R24, R27.reuse, R25 ;  /* 0x0000001b18197223 */ /* 0x080fe20000000019 */
[----:B------:R-:W-:Y:S01]  /*1870*/  FFMA R26, R11, R27, R26 ;  /* 0x0000001b0b1a7223 */ /* 0x000fe2000000001a */
[----:B------:R-:W-:Y:S06]  /*1880*/  BRA `(.L_x_13) ;  /* 0x0000001c00b87947 */ /* 0x000fec0003800000 */
.L_x_2:
[----:B------:R-:W-:Y:S01]  /*1890*/  ISETP.NE.AND P0, PT, R0, RZ, PT ;  /* 0x000000ff0000720c */ /* 0x000fe20003f05270 */
[----:B------:R-:W-:-:S12]  /*18a0*/  BSSY.RECONVERGENT B1, `(.L_x_19) ;  /* 0x00000aa000017945 */ /* 0x000fd80003800200 */
[----:B------:R-:W-:Y:S05]  /*18b0*/  @!P0 BRA `(.L_x_20) ;  /* 0x0000000800a08947 */ /* 0x000fea0003800000 */
[----:B------:R-:W-:Y:S01]  /*18c0*/  ISETP.GE.U32.AND P0, PT, R0, 0x4, PT ;  /* 0x000000040000780c */ /* 0x000fe20003f06070 */
[----:B------:R-:W-:Y:S01]  /*18d0*/  BSSY.RECONVERGENT B2, `(.L_x_21) ;  /* 0x0000059000027945 */ /* 0x000fe20003800200 */
[----:B0-----:R-:W-:-:S11]  /*18e0*/  HFMA2 R29, -RZ, RZ, 0, 0 ;  /* 0x00000000ff1d7431 */ /* 0x001fd600000001ff */
[----:B------:R-:W-:Y:S05]  /*18f0*/  @!P0 BRA `(.L_x_22) ;  /* 0x0000000400588947 */ /* 0x000fea0003800000 */
[----:B------:R-:W0:Y:S01]  /*1900*/  S2R R8, SR_CgaCtaId ;  /* 0x0000000000087919 */ /* 0x000e220000008800 */
[----:B------:R-:W-:Y:S01]  /*1910*/  MOV R27, 0x400 ;  /* 0x00000400001b7802 */ /* 0x000fe20000000f00 */
[----:B------:R-:W-:Y:S01]  /*1920*/  BSSY.RECONVERGENT B3, `(.L_x_22) ;  /* 0x0000053000037945 */ /* 0x000fe20003800200 */
[----:B------:R-:W-:Y:S02]  /*1930*/  MOV R32, RZ ;  /* 0x000000ff00207202 */ /* 0x000fe40000000f00 */
[----:B------:R-:W-:Y:S02]  /*1940*/  LOP3.LUT R29, R0, 0x3fc, RZ, 0xc0, !PT ;  /* 0x000003fc001d7812 */ /* 0x000fe400078ec0ff */
[----:B0-----:R-:W-:-:S07]  /*1950*/  LEA R27, R8, R27, 0x18 ;  /* 0x0000001b081b7211 */ /* 0x001fce00078ec0ff */
.L_x_23:
[C---:B------:R-:W-:Y:S01]  /*1960*/  IMAD R30, R32.reuse, 0x1c, R27 ;  /* 0x0000001c201e7824 */ /* 0x040fe200078e021b */
[----:B------:R-:W-:-:S04]  /*1970*/  IADD3 R32, PT, PT, R32, 0x4, RZ ;  /* 0x0000000420207810 */ /* 0x000fc80007ffe0ff */
[----:B------:R-:W0:Y:S02]  /*1980*/  LDS.128 R8, [R30] ;  /* 0x000000001e087984 */ /* 0x000e240000000c00 */
[----:B0----5:R-:W-:Y:S01]  /*1990*/  FADD R34, -R2, R9 ;  /* 0x0000000902227221 */ /* 0x021fe20000000100 */
[----:B------:R-:W-:Y:S01]  /*19a0*/  FADD R31, -R21, R8 ;  /* 0x00000008151f7221 */ /* 0x000fe20000000100 */
[----:B------:R-:W-:Y:S02]  /*19b0*/  FADD R33, -R4, R10 ;  /* 0x0000000a04217221 */ /* 0x000fe40000000100 */
[----:B------:R-:W-:-:S04]  /*19c0*/  FMUL R8, R34, R34 ;  /* 0x0000002222087220 */ /* 0x000fc80000400000 */
[----:B------:R-:W-:-:S04]  /*19d0*/  FFMA R8, R31, R31, R8 ;  /* 0x0000001f1f087223 */ /* 0x000fc80000000008 */
[----:B------:R-:W-:-:S04]  /*19e0*/  FFMA R8, R33, R33, R8 ;  /* 0x0000002121087223 */ /* 0x000fc80000000008 */
[----:B------:R-:W-:Y:S02]  /*19f0*/  FADD R10, R8, 9.9999997171806853657e-10 ;  /* 0x3089705f080a7421 */ /* 0x000fe40000000000 */
[----:B------:R-:W0:Y:S03]  /*1a00*/  LDS.64 R8, [R30+0x18] ;  /* 0x000018001e087984 */ /* 0x000e260000000a00 */
[----:B------:R-:W-:-:S13]  /*1a10*/  FSETP.GEU.AND P0, PT, |R10|, 1.175494350822287508e-38, PT ;  /* 0x008000000a00780b */ /* 0x000fda0003f0e200 */
[----:B------:R-:W-:-:S04]  /*1a20*/  @!P0 FMUL R10, R10, 16777216 ;  /* 0x4b8000000a0a8820 */ /* 0x000fc80000400000 */
[----:B------:R-:W1:Y:S02]  /*1a30*/  MUFU.RSQ R11, R10 ;  /* 0x0000000a000b7308 */ /* 0x000e640000001400 */
[----:B-1----:R-:W-:Y:S01]  /*1a40*/  @!P0 FMUL R11, R11, 4096 ;  /* 0x458000000b0b8820 */ /* 0x002fe20000400000 */
[----:B0-----:R-:W-:-:S03]  /*1a50*/  FADD R35, -R21, R9 ;  /* 0x0000000915237221 */ /* 0x001fc60000000100 */
[----:B------:R-:W-:-:S04]  /*1a60*/  FMUL R36, R11, R11 ;  /* 0x0000000b0b247220 */ /* 0x000fc80000400000 */
[----:B------:R-:W-:Y:S02]  /*1a70*/  FMUL R37, R11, R36 ;  /* 0x000000240b257220 */ /* 0x000fe40000400000 */
[----:B------:R-:W0:Y:S02]  /*1a80*/  LDS.64 R10, [R30+0x20] ;  /* 0x000020001e0a7984 */ /* 0x000e240000000a00 */
[----:B------:R-:W-:-:S04]  /*1a90*/  FMUL R37, R37, R8 ;  /* 0x0000000825257220 */ /* 0x000fc80000400000 */
[-C--:B------:R-:W-:Y:S01]  /*1aa0*/  FFMA R28, R31, R37.reuse, R28 ;  /* 0x000000251f1c7223 */ /* 0x080fe2000000001c */
[-C--:B------:R-:W-:Y:S01]  /*1ab0*/  FFMA R33, R33, R37.reuse, R26 ;  /* 0x0000002521217223 */ /* 0x080fe2000000001a */
[----:B------:R-:W-:Y:S02]  /*1ac0*/  FFMA R34, R34, R37, R25 ;  /* 0x0000002522227223 */ /* 0x000fe40000000019 */
[----:B------:R-:W-:Y:S01]  /*1ad0*/  LDS R37, [R30+0x40] ;  /* 0x000040001e257984 */ /* 0x000fe20000000800 */
[----:B0-----:R-:W-:Y:S01]  /*1ae0*/  FADD R31, -R2, R10 ;  /* 0x0000000a021f7221 */ /* 0x001fe20000000100 */
[----:B------:R-:W-:-:S03]  /*1af0*/  FADD R36, -R4, R11 ;  /* 0x0000000b04247221 */ /* 0x000fc60000000100 */
        /* <DEDUP_REMOVED lines=9> */
[----:B------:R-:W-:Y:S02]  /*1b90*/  FMUL R26, R9, R10 ;  /* 0x0000000a091a7220 */ /* 0x000fe40000400000 */
[----:B------:R-:W0:Y:S02]  /*1ba0*/  LDS.128 R8, [R30+0x30] ;  /* 0x000030001e087984 */ /* 0x000e240000000c00 */
[----:B0-----:R-:W-:Y:S01]  /*1bb0*/  FMUL R9, R26, R9 ;  /* 0x000000091a097220 */ /* 0x001fe20000400000 */
[----:B------:R-:W-:Y:S01]  /*1bc0*/  FADD R25, -R2, R11 ;  /* 0x0000000b02197221 */ /* 0x000fe20000000100 */
[----:B------:R-:W-:Y:S02]  /*1bd0*/  FADD R26, -R4, R37 ;  /* 0x00000025041a7221 */ /* 0x000fe40000000100 */
[----:B------:R-:W-:Y:S01]  /*1be0*/  FFMA R28, R35, R9, R28 ;  /* 0x00000009231c7223 */ /* 0x000fe2000000001c */
[----:B------:R-:W-:Y:S01]  /*1bf0*/  FADD R35, -R21, R10 ;  /* 0x0000000a15237221 */ /* 0x000fe20000000100 */
[----:B------:R-:W-:Y:S01]  /*1c00*/  FMUL R8, R25, R25 ;  /* 0x0000001919087220 */ /* 0x000fe20000400000 */
[-C--:B------:R-:W-:Y:S01]  /*1c10*/  FFMA R34, R31, R9.reuse, R34 ;  /* 0x000000091f227223 */ /* 0x080fe20000000022 */
[----:B------:R-:W-:-:S02]  /*1c20*/  FFMA R33, R36, R9, R33 ;  /* 0x0000000924217223 */ /* 0x000fc40000000021 */
        /* <DEDUP_REMOVED lines=9> */
[----:B------:R-:W0:Y:S04]  /*1cc0*/  LDS.128 R8, [R30+0x50] ;  /* 0x000050001e087984 */ /* 0x000e280000000c00 */
[----:B------:R-:W1:Y:S01]  /*1cd0*/  LDS R30, [R30+0x6c] ;  /* 0x00006c001e1e7984 */ /* 0x000e620000000800 */
[----:B0-----:R-:W-:Y:S01]  /*1ce0*/  FADD R10, -R2, R10 ;  /* 0x0000000a020a7221 */ /* 0x001fe20000000100 */
[----:B------:R-:W-:Y:S01]  /*1cf0*/  FADD R9, -R21, R9 ;  /* 0x0000000915097221 */ /* 0x000fe20000000100 */
[----:B------:R-:W-:Y:S01]  /*1d00*/  FADD R11, -R4, R11 ;  /* 0x0000000b040b7221 */ /* 0x000fe20000000100 */
[----:B------:R-:W-:Y:S01]  /*1d10*/  FMUL R8, R31, R8 ;  /* 0x000000081f087220 */ /* 0x000fe20000400000 */
[----:B------:R-:W-:-:S03]  /*1d20*/  FMUL R36, R10, R10 ;  /* 0x0000000a0a247220 */ /* 0x000fc60000400000 */
[-C--:B------:R-:W-:Y:S01]  /*1d30*/  FFMA R25, R25, R8.reuse, R34 ;  /* 0x0000000819197223 */ /* 0x080fe20000000022 */
[----:B------:R-:W-:Y:S01]  /*1d40*/  FFMA R36, R9, R9, R36 ;  /* 0x0000000909247223 */ /* 0x000fe20000000024 */
[-C--:B------:R-:W-:Y:S01]  /*1d50*/  FFMA R28, R35, R8.reuse, R28 ;  /* 0x00000008231c7223 */ /* 0x080fe2000000001c */
[----:B------:R-:W-:Y:S02]  /*1d60*/  FFMA R26, R26, R8, R33 ;  /* 0x000000081a1a7223 */ /* 0x000fe40000000021 */
[----:B------:R-:W-:-:S04]  /*1d70*/  FFMA R36, R11, R11, R36 ;  /* 0x0000000b0b247223 */ /* 0x000fc80000000024 */
[----:B------:R-:W-:-:S05]  /*1d80*/  FADD R36, R36, 9.9999997171806853657e-10 ;  /* 0x3089705f24247421 */ /* 0x000fca0000000000 */
[----:B------:R-:W-:-:S13]  /*1d90*/  FSETP.GEU.AND P0, PT, |R36|, 1.175494350822287508e-38, PT ;  /* 0x008000002400780b */ /* 0x000fda0003f0e200 */
[----:B------:R-:W-:-:S04]  /*1da0*/  @!P0 FMUL R36, R36, 16777216 ;  /* 0x4b80000024248820 */ /* 0x000fc80000400000 */
[----:B------:R-:W0:Y:S02]  /*1db0*/  MUFU.RSQ R31, R36 ;  /* 0x00000024001f7308 */ /* 0x000e240000001400 */
[----:B0-----:R-:W-:Y:S01]  /*1dc0*/  @!P0 FMUL R31, R31, 4096 ;  /* 0x458000001f1f8820 */ /* 0x001fe20000400000 */
[----:B------:R-:W-:-:S03]  /*1dd0*/  ISETP.NE.AND P0, PT, R32, R29, PT ;  /* 0x0000001d2000720c */ /* 0x000fc60003f05270 */
[----:B------:R-:W-:-:S04]  /*1de0*/  FMUL R34, R31, R31 ;  /* 0x0000001f1f227220 */ /* 0x000fc80000400000 */
[----:B------:R-:W-:-:S04]  /*1df0*/  FMUL R31, R31, R34 ;  /* 0x000000221f1f7220 */ /* 0x000fc80000400000 */
[----:B-1----:R-:W-:-:S04]  /*1e00*/  FMUL R31, R31, R30 ;  /* 0x0000001e1f1f7220 */ /* 0x002fc80000400000 */
[-C--:B------:R-:W-:Y:S01]  /*1e10*/  FFMA R28, R9, R31.reuse, R28 ;  /* 0x0000001f091c7223 */ /* 0x080fe2000000001c */
[-C--:B------:R-:W-:Y:S01]  /*1e20*/  FFMA R25, R10, R31.reuse, R25 ;  /* 0x0000001f0a197223 */ /* 0x080fe20000000019 */
[----:B------:R-:W-:Y:S01]  /*1e30*/  FFMA R26, R11, R31, R26 ;  /* 0x0000001f0b1a7223 */ /* 0x000fe2000000001a */
[----:B------:R-:W-:Y:S06]  /*1e40*/  @P0 BRA `(.L_x_23) ;  /* 0xfffffff800c40947 */ /* 0x000fec000383ffff */
[----:B------:R-:W-:Y:S05]  /*1e50*/  BSYNC.RECONVERGENT B3 ;  /* 0x0000000000037941 */ /* 0x000fea0003800200 */
.L_x_22:
[----:B------:R-:W-:Y:S05]  /*1e60*/  BSYNC.RECONVERGENT B2 ;  /* 0x0000000000027941 */ /* 0x000fea0003800200 */
.L_x_21:
[----:B------:R-:W-:-:S13]  /*1e70*/  LOP3.LUT P0, R8, R0, 0x3, RZ, 0xc0, !PT ;  /* 0x0000000300087812 */ /* 0x000fda000780c0ff */
[----:B------:R-:W-:Y:S05]  /*1e80*/  @!P0 BRA `(.L_x_20) ;  /* 0x00000004002c8947 */ /* 0x000fea0003800000 */
[----:B------:R-:W-:Y:S01]  /*1e90*/  ISETP.NE.AND P0, PT, R8, 0x1, PT ;  /* 0x000000010800780c */ /* 0x000fe20003f05270 */
[----:B------:R-:W-:Y:S01]  /*1ea0*/  BSSY.RECONVERGENT B2, `(.L_x_24) ;  /* 0x0000030000027945 */ /* 0x000fe20003800200 */
[----:B------:R-:W-:-:S04]  /*1eb0*/  LOP3.LUT R9, R0, 0x1, RZ, 0xc0, !PT ;  /* 0x0000000100097812 */ /* 0x000fc800078ec0ff */
[----:B------:R-:W-:-:S07]  /*1ec0*/  ISETP.NE.U32.AND P1, PT, R9, 0x1, PT ;  /* 0x000000010900780c */ /* 0x000fce0003f25070 */
[----:B------:R-:W-:Y:S06]  /*1ed0*/  @!P0 BRA `(.L_x_25) ;  /* 0x0000000000b08947 */ /* 0x000fec0003800000 */
[----:B------:R-:W0:Y:S01]  /*1ee0*/  S2R R9, SR_CgaCtaId ;  /* 0x0000000000097919 */ /* 0x000e220000008800 */
[----:B------:R-:W-:-:S04]  /*1ef0*/  MOV R8, 0x400 ;  /* 0x0000040000087802 */ /* 0x000fc80000000f00 */
[----:B0-----:R-:W-:-:S05]  /*1f00*/  LEA R8, R9, R8, 0x18 ;  /* 0x0000000809087211 */ /* 0x001fca00078ec0ff */
[C---:B------:R-:W-:Y:S01]  /*1f10*/  IMAD R27, R29.reuse, 0x1c, R8 ;  /* 0x0000001c1d1b7824 */ /* 0x040fe200078e0208 */
[----:B------:R-:W-:-:S04]  /*1f20*/  IADD3 R29, PT, PT, R29, 0x2, RZ ;  /* 0x000000021d1d7810 */ /* 0x000fc80007ffe0ff */
[----:B------:R-:W0:Y:S04]  /*1f30*/  LDS.64 R8, [R27] ;  /* 0x000000001b087984 */ /* 0x000e280000000a00 */
[----:B------:R-:W1:Y:S04]  /*1f40*/  LDS R31, [R27+0x8] ;  /* 0x000008001b1f7984 */ /* 0x000e680000000800 */
[----:B------:R-:W2:Y:S01]  /*1f50*/  LDS.64 R10, [R27+0x18] ;  /* 0x000018001b0a7984 */ /* 0x000ea20000000a00 */
[----:B0----5:R-:W-:Y:S01]  /*1f60*/  FADD R30, -R2, R9 ;  /* 0x00000009021e7221 */ /* 0x021fe20000000100 */
[----:B------:R-:W-:-:S03]  /*1f70*/  FADD R33, -R21, R8 ;  /* 0x0000000815217221 */ /* 0x000fc60000000100 */
[----:B------:R-:W-:Y:S01]  /*1f80*/  FMUL R8, R30, R30 ;  /* 0x0000001e1e087220 */ /* 0x000fe20000400000 */
[----:B-1----:R-:W-:-:S03]  /*1f90*/  FADD R31, -R4, R31 ;  /* 0x0000001f041f7221 */ /* 0x002fc60000000100 */
[----:B------:R-:W-:Y:S01]  /*1fa0*/  FFMA R8, R33, R33, R8 ;  /* 0x0000002121087223 */ /* 0x000fe20000000008 */
[----:B--2---:R-:W-:-:S03]  /*1fb0*/  FADD R11, -R21, R11 ;  /* 0x0000000b150b7221 */ /* 0x004fc60000000100 */
[----:B------:R-:W-:-:S04]  /*1fc0*/  FFMA R8, R31, R31, R8 ;  /* 0x0000001f1f087223 */ /* 0x000fc80000000008 */
[----:B------:R-:W-:Y:S02]  /*1fd0*/  FADD R32, R8, 9.9999997171806853657e-10 ;  /* 0x3089705f08207421 */ /* 0x000fe40000000000 */
[----:B------:R-:W0:Y:S03]  /*1fe0*/  LDS.64 R8, [R27+0x20] ;  /* 0x000020001b087984 */ /* 0x000e260000000a00 */
[----:B------:R-:W-:Y:S01]  /*1ff0*/  FSETP.GEU.AND P0, PT, |R32|, 1.175494350822287508e-38, PT ;  /* 0x008000002000780b */ /* 0x000fe20003f0e200 */
[----:B------:R-:W1:-:S12]  /*2000*/  LDS R27, [R27+0x34] ;  /* 0x000034001b1b7984 */ /* 0x000e580000000800 */
[----:B------:R-:W-:-:S04]  /*2010*/  @!P0 FMUL R32, R32, 16777216 ;  /* 0x4b80000020208820 */ /* 0x000fc80000400000 */
[----:B------:R-:W2:Y:S02]  /*2020*/  MUFU.RSQ R35, R32 ;  /* 0x0000002000237308 */ /* 0x000ea40000001400 */
[----:B--2---:R-:W-:Y:S01]  /*2030*/  @!P0 FMUL R35, R35, 4096 ;  /* 0x4580000023238820 */ /* 0x004fe20000400000 */
[----:B0-----:R-:W-:-:S03]  /*2040*/  FADD R8, -R2, R8 ;  /* 0x0000000802087221 */ /* 0x001fc60000000100 */
[----:B------:R-:W-:Y:S01]  /*2050*/  FMUL R34, R35, R35 ;  /* 0x0000002323227220 */ /* 0x000fe20000400000 */
[----:B------:R-:W-:-:S03]  /*2060*/  FADD R9, -R4, R9 ;  /* 0x0000000904097221 */ /* 0x000fc60000000100 */
[----:B------:R-:W-:Y:S01]  /*2070*/  FMUL R35, R35, R34 ;  /* 0x0000002223237220 */ /* 0x000fe20000400000 */
[----:B------:R-:W-:-:S03]  /*2080*/  FMUL R34, R8, R8 ;  /* 0x0000000808227220 */ /* 0x000fc60000400000 */
[----:B------:R-:W-:Y:S01]  /*2090*/  FMUL R10, R35, R10 ;  /* 0x0000000a230a7220 */ /* 0x000fe20000400000 */
[----:B------:R-:W-:-:S03]  /*20a0*/  FFMA R34, R11, R11, R34 ;  /* 0x0000000b0b227223 */ /* 0x000fc60000000022 */
[-C--:B------:R-:W-:Y:S01]  /*20b0*/  FFMA R28, R33, R10.reuse, R28 ;  /* 0x0000000a211c7223 */ /* 0x080fe2000000001c */
[----:B------:R-:W-:Y:S01]  /*20c0*/  FFMA R34, R9, R9, R34 ;  /* 0x0000000909227223 */ /* 0x000fe20000000022 */
[-C--:B------:R-:W-:Y:S01]  /*20d0*/  FFMA R25, R30, R10.reuse, R25 ;  /* 0x0000000a1e197223 */ /* 0x080fe20000000019 */
[----:B------:R-:W-:Y:S02]  /*20e0*/  FFMA R26, R31, R10, R26 ;  /* 0x0000000a1f1a7223 */ /* 0x000fe4000000001a */
        /* <DEDUP_REMOVED lines=11> */
.L_x_25:
[----:B------:R-:W-:Y:S05]  /*21a0*/  BSYNC.RECONVERGENT B2 ;  /* 0x0000000000027941 */ /* 0x000fea0003800200 */
.L_x_24:
[----:B------:R-:W-:Y:S05]  /*21b0*/  @P1 BRA `(.L_x_20) ;  /* 0x0000000000601947 */ /* 0x000fea0003800000 */
[----:B------:R-:W0:Y:S01]  /*21c0*/  S2R R9, SR_CgaCtaId ;  /* 0x0000000000097919 */ /* 0x000e220000008800 */
[----:B------:R-:W-:-:S04]  /*21d0*/  MOV R8, 0x400 ;  /* 0x0000040000087802 */ /* 0x000fc80000000f00 */
[----:B0-----:R-:W-:-:S05]  /*21e0*/  LEA R8, R9, R8, 0x18 ;  /* 0x0000000809087211 */ /* 0x001fca00078ec0ff */
[----:B------:R-:W-:-:S05]  /*21f0*/  IMAD R29, R29, 0x1c, R8 ;  /* 0x0000001c1d1d7824 */ /* 0x000fca00078e0208 */
        /* <DEDUP_REMOVED lines=20> */
.L_x_20:
[----:B------:R-:W-:Y:S05]  /*2340*/  BSYNC.RECONVERGENT B1 ;  /* 0x0000000000017941 */ /* 0x000fea0003800200 */
.L_x_19:
[----:B------:R-:W-:-:S13]  /*2350*/  ISETP.GE.U32.AND P0, PT, R14, R3, PT ;  /* 0x000000030e00720c */ /* 0x000fda0003f06070 */
[----:B------:R-:W-:Y:S05]  /*2360*/  @P0 BRA `(.L_x_13) ;  /* 0x0000001400000947 */ /* 0x000fea0003800000 */
[----:B------:R-:W-:Y:S01]  /*2370*/  IADD3 R8, PT, PT, R3, -0x2, -R0 ;  /* 0xfffffffe03087810 */ /* 0x000fe20007ffe800 */
[----:B------:R-:W-:Y:S01]  /*2380*/  BSSY.RECONVERGENT B1, `(.L_x_26) ;  /* 0x00000e2000017945 */ /* 0x000fe20003800200 */
[----:B------:R-:W-:Y:S02]  /*2390*/  MOV R9, R14 ;  /* 0x0000000e00097202 */ /* 0x000fe40000000f00 */
[----:B------:R-:W-:-:S13]  /*23a0*/  ISETP.GE.U32.AND P0, PT, R8, 0x3, PT ;  /* 0x000000030800780c */ /* 0x000fda0003f06070 */
[----:B------:R-:W-:Y:S05]  /*23b0*/  @!P0 BRA `(.L_x_27) ;  /* 0x0000000c00788947 */ /* 0x000fea0003800000 */
[----:B------:R-:W1:Y:S01]  /*23c0*/  S2R R11, SR_CgaCtaId ;  /* 0x00000000000b7919 */ /* 0x000e620000008800 */
[----:B------:R-:W-:Y:S01]  /*23d0*/  IADD3 R34, PT, PT, R24, R9, RZ ;  /* 0x0000000918227210 */ /* 0x000fe20007ffe0ff */
[----:B------:R-:W-:Y:S01]  /*23e0*/  BSSY.RECONVERGENT B2, `(.L_x_28) ;  /* 0x0000024000027945 */ /* 0x000fe20003800200 */
[----:B------:R-:W-:Y:S02]  /*23f0*/  MOV R8, 0x400 ;  /* 0x0000040000087802 */ /* 0x000fe40000000f00 */
[C---:B------:R-:W-:Y:S02]  /*2400*/  ISETP.GE.AND P4, PT, R34.reuse, R23, PT ;  /* 0x000000172200720c */ /* 0x040fe40003f86270 */
[C---:B0-----:R-:W-:Y:S02]  /*2410*/  IADD3 R30, PT, PT, R34.reuse, 0x1, RZ ;  /* 0x00000001221e7810 */ /* 0x041fe40007ffe0ff */
[C---:B------:R-:W-:Y:S02]  /*2420*/  IADD3 R32, PT, PT, R34.reuse, 0x2, RZ ;  /* 0x0000000222207810 */ /* 0x040fe40007ffe0ff */
[----:B------:R-:W-:-:S02]  /*2430*/  IADD3 R34, PT, PT, R34, 0x3, RZ ;  /* 0x0000000322227810 */ /* 0x000fc40007ffe0ff */
[-C--:B------:R-:W-:Y:S02]  /*2440*/  ISETP.GE.AND P0, PT, R30, R23.reuse, PT ;  /* 0x000000171e00720c */ /* 0x080fe40003f06270 */
[-C--:B------:R-:W-:Y:S02]  /*2450*/  ISETP.GE.AND P1, PT, R32, R23.reuse, PT ;  /* 0x000000172000720c */ /* 0x080fe40003f26270 */
[----:B------:R-:W-:Y:S02]  /*2460*/  ISETP.GE.AND P2, PT, R34, R23, PT ;  /* 0x000000172200720c */ /* 0x000fe40003f46270 */
[----:B-1----:R-:W-:-:S05]  /*2470*/  LEA R8, R11, R8, 0x18 ;  /* 0x000000080b087211 */ /* 0x002fca00078ec0ff */
[C---:B------:R-:W-:Y:S01]  /*2480*/  IMAD R10, R9.reuse, 0x1c, R8 ;  /* 0x0000001c090a7824 */ /* 0x040fe200078e0208 */
[----:B------:R-:W-:-:S04]  /*2490*/  IADD3 R9, PT, PT, R9, 0x4, RZ ;  /* 0x0000000409097810 */ /* 0x000fc80007ffe0ff */
[----:B------:R-:W-:-:S04]  /*24a0*/  IADD3 R11, PT, PT, R16, R9, RZ ;  /* 0x00000009100b7210 */ /* 0x000fc80007ffe0ff */
[----:B------:R-:W-:Y:S01]  /*24b0*/  ISETP.NE.AND P3, PT, R11, R20, PT ;  /* 0x000000140b00720c */ /* 0x000fe20003f65270 */
[----:B------:R-:W-:-:S12]  /*24c0*/  @P4 BRA `(.L_x_29) ;  /* 0x0000000000544947 */ /* 0x000fd80003800000 */
[----:B------:R-:W0:Y:S04]  /*24d0*/  LDS R11, [R10+0x4] ;  /* 0x000004000a0b7984 */ /* 0x000e280000000800 */
[----:B------:R-:W1:Y:S04]  /*24e0*/  LDS R32, [R10] ;  /* 0x000000000a207984 */ /* 0x000e680000000800 */
[----:B------:R-:W2:Y:S04]  /*24f0*/  LDS R27, [R10+0x8] ;  /* 0x000008000a1b7984 */ /* 0x000ea80000000800 */
[----:B------:R-:W3:Y:S01]  /*2500*/  LDS R31, [R10+0x18] ;  /* 0x000018000a1f7984 */ /* 0x000ee20000000800 */
[----:B0----5:R-:W-:Y:S01]  /*2510*/  FADD R30, -R2, R11 ;  /* 0x0000000b021e7221 */ /* 0x021fe20000000100 */
[----:B-1----:R-:W-:-:S03]  /*2520*/  FADD R11, -R21, R32 ;  /* 0x00000020150b7221 */ /* 0x002fc60000000100 */
[----:B------:R-:W-:Y:S01]  /*2530*/  FMUL R32, R30, R30 ;  /* 0x0000001e1e207220 */ /* 0x000fe20000400000 */
[----:B--2---:R-:W-:-:S03]  /*2540*/  FADD R27, -R4, R27 ;  /* 0x0000001b041b7221 */ /* 0x004fc60000000100 */
        /* <DEDUP_REMOVED lines=9> */
[----:B---3--:R-:W-:-:S04]  /*25e0*/  FMUL R31, R34, R31 ;  /* 0x0000001f221f7220 */ /* 0x008fc80000400000 */
[-C--:B------:R-:W-:Y:S01]  /*25f0*/  FFMA R28, R11, R31.reuse, R28 ;  /* 0x0000001f0b1c7223 */ /* 0x080fe2000000001c */
[-C--:B------:R-:W-:Y:S01]  /*2600*/  FFMA R25, R30, R31.reuse, R25 ;  /* 0x0000001f1e197223 */ /* 0x080fe20000000019 */
[----:B------:R-:W-:-:S07]  /*2610*/  FFMA R26, R27, R31, R26 ;  /* 0x0000001f1b1a7223 */ /* 0x000fce000000001a */
.L_x_29:
[----:B------:R-:W-:Y:S05]  /*2620*/  BSYNC.RECONVERGENT B2 ;  /* 0x0000000000027941 */ /* 0x000fea0003800200 */
.L_x_28:
[----:B------:R-:W-:Y:S04]  /*2630*/  BSSY.RECONVERGENT B2, `(.L_x_30) ;  /* 0x0000017000027945 */ /* 0x000fe80003800200 */
[----:B------:R-:W-:Y:S05]  /*2640*/  @P0 BRA `(.L_x_31) ;  /* 0x0000000000540947 */ /* 0x000fea0003800000 */
[----:B------:R-:W0:Y:S04]  /*2650*/  LDS R11, [R10+0x20] ;  /* 0x000020000a0b7984 */ /* 0x000e280000000800 */
[----:B------:R-:W1:Y:S04]  /*2660*/  LDS R32, [R10+0x1c] ;  /* 0x00001c000a207984 */ /* 0x000e680000000800 */
        /* <DEDUP_REMOVED lines=19> */
.L_x_31:
[----:B------:R-:W-:Y:S05]  /*27a0*/  BSYNC.RECONVERGENT B2 ;  /* 0x0000000000027941 */ /* 0x000fea0003800200 */
.L_x_30:
        /* <DEDUP_REMOVED lines=23> */
.L_x_33:
[----:B------:R-:W-:Y:S05]  /*2920*/  BSYNC.RECONVERGENT B2 ;  /* 0x0000000000027941 */ /* 0x000fea0003800200 */
.L_x_32:
        /* <DEDUP_REMOVED lines=23> */
.L_x_35:
[----:B------:R-:W-:Y:S05]  /*2aa0*/  BSYNC.RECONVERGENT B2 ;  /* 0x0000000000027941 */ /* 0x000fea0003800200 */
.L_x_34:
[----:B------:R-:W-:Y:S05]  /*2ab0*/  @!P3 BRA `(.L_x_27) ;  /* 0x0000000400b8b947 */ /* 0x000fea0003800000 */
[----:B------:R-:W0:Y:S02]  /*2ac0*/  LDC R23, c[0x0][0x390] ;  /* 0x0000e400ff177b82 */ /* 0x000e240000000800 */
.L_x_44:
[----:B------:R-:W-:Y:S01]  /*2ad0*/  IADD3 R34, PT, PT, R24, R9, RZ ;  /* 0x0000000918227210 */ /* 0x000fe20007ffe0ff */
[----:B------:R-:W-:Y:S03]  /*2ae0*/  BSSY.RECONVERGENT B2, `(.L_x_36) ;  /* 0x000001f000027945 */ /* 0x000fe60003800200 */
[C---:B0-----:R-:W-:Y:S02]  /*2af0*/  ISETP.GE.AND P2, PT, R34.reuse, R23, PT ;  /* 0x000000172200720c */ /* 0x041fe40003f46270 */
[C---:B------:R-:W-:Y:S02]  /*2b00*/  IADD3 R10, PT, PT, R34.reuse, 0x3, RZ ;  /* 0x00000003220a7810 */ /* 0x040fe40007ffe0ff */
[C---:B------:R-:W-:Y:S02]  /*2b10*/  IADD3 R32, PT, PT, R34.reuse, 0x1, RZ ;  /* 0x0000000122207810 */ /* 0x040fe40007ffe0ff */
[----:B------:R-:W-:-:S02]  /*2b20*/  IADD3 R30, PT, PT, R34, 0x2, RZ ;  /* 0x00000002221e7810 */ /* 0x000fc40007ffe0ff */
[-C--:B------:R-:W-:Y:S01]  /*2b30*/  ISETP.GE.AND P1, PT, R10, R23.reuse, PT ;  /* 0x000000170a00720c */ /* 0x080fe20003f26270 */
[----:B------:R-:W-:Y:S01]  /*2b40*/  IMAD R10, R9, 0x1c, R8 ;  /* 0x0000001c090a7824 */ /* 0x000fe200078e0208 */
[-C--:B------:R-:W-:Y:S02]  /*2b50*/  ISETP.GE.AND P3, PT, R32, R23.reuse, PT ;  /* 0x000000172000720c */ /* 0x080fe40003f66270 */
[----:B------:R-:W-:Y:S01]  /*2b60*/  ISETP.GE.AND P0, PT, R30, R23, PT ;  /* 0x000000171e00720c */ /* 0x000fe20003f06270 */
        /* <DEDUP_REMOVED lines=22> */
.L_x_37:
[----:B------:R-:W-:Y:S05]  /*2cd0*/  BSYNC.RECONVERGENT B2 ;  /* 0x0000000000027941 */ /* 0x000fea0003800200 */
.L_x_36:
        /* <DEDUP_REMOVED lines=23> */
.L_x_39:
[----:B------:R-:W-:Y:S05]  /*2e50*/  BSYNC.RECONVERGENT B2 ;  /* 0x0000000000027941 */ /* 0x000fea0003800200 */
.L_x_38:
        /* <DEDUP_REMOVED lines=23> */
.L_x_41:
[----:B------:R-:W-:Y:S05]  /*2fd0*/  BSYNC.RECONVERGENT B2 ;  /* 0x0000000000027941 */ /* 0x000fea0003800200 */
.L_x_40:
        /* <DEDUP_REMOVED lines=23> */
.L_x_43:
[----:B------:R-:W-:Y:S05]  /*3150*/  BSYNC.RECONVERGENT B2 ;  /* 0x0000000000027941 */ /* 0x000fea0003800200 */
.L_x_42:
[----:B------:R-:W-:-:S04]  /*3160*/  IADD3 R9, PT, PT, R9, 0x4, RZ ;  /* 0x0000000409097810 */ /* 0x000fc80007ffe0ff */
[----:B------:R-:W-:-:S04]  /*3170*/  IADD3 R11, PT, PT, R16, R9, RZ ;  /* 0x00000009100b7210 */ /* 0x000fc80007ffe0ff */
[----:B------:R-:W-:-:S13]  /*3180*/  ISETP.NE.AND P0, PT, R11, R20, PT ;  /* 0x000000140b00720c */ /* 0x000fda0003f05270 */
[----:B------:R-:W-:Y:S05]  /*3190*/  @P0 BRA `(.L_x_44) ;  /* 0xfffffff8004c0947 */ /* 0x000fea000383ffff */
.L_x_27:
[----:B------:R-:W-:Y:S05]  /*31a0*/  BSYNC.RECONVERGENT B1 ;  /* 0x0000000000017941 */ /* 0x000fea0003800200 */
.L_x_26:
[----:B------:R-:W-:-:S13]  /*31b0*/  ISETP.NE.AND P0, PT, R19, RZ, PT ;  /* 0x000000ff1300720c */ /* 0x000fda0003f05270 */
[----:B------:R-:W-:Y:S05]  /*31c0*/  @!P0 BRA `(.L_x_13) ;  /* 0x0000000400688947 */ /* 0x000fea0003800000 */
[----:B------:R-:W-:Y:S01]  /*31d0*/  ISETP.NE.AND P0, PT, R19, 0x1, PT ;  /* 0x000000011300780c */ /* 0x000fe20003f05270 */
[----:B------:R-:W-:-:S12]  /*31e0*/  BSSY.RECONVERGENT B1, `(.L_x_45) ;  /* 0x000003b000017945 */ /* 0x000fd80003800200 */
        /* <DEDUP_REMOVED lines=32> */
.L_x_48:
[----:B------:R-:W-:Y:S05]  /*33f0*/  BSYNC.RECONVERGENT B2 ;  /* 0x0000000000027941 */ /* 0x000fea0003800200 */
.L_x_47:
        /* <DEDUP_REMOVED lines=23> */
.L_x_50:
[----:B------:R-:W-:Y:S05]  /*3570*/  BSYNC.RECONVERGENT B2 ;  /* 0x0000000000027941 */ /* 0x000fea0003800200 */
.L_x_49:
[----:B------:R-:W-:-:S07]  /*3580*/  IADD3 R9, PT, PT, R9, 0x2, RZ ;  /* 0x0000000209097810 */ /* 0x000fce0007ffe0ff */
.L_x_46:
[----:B------:R-:W-:Y:S05]  /*3590*/  BSYNC.RECONVERGENT B1 ;  /* 0x0000000000017941 */ /* 0x000fea0003800200 */
.L_x_45:
[----:B------:R-:W-:Y:S02]  /*35a0*/  LOP3.LUT P0, RZ, R17, 0x1, RZ, 0xc0, !PT ;  /* 0x0000000111ff7812 */ /* 0x000fe4000780c0ff */
[----:B------:R-:W-:-:S04]  /*35b0*/  IADD3 R24, PT, PT, R24, R9, RZ ;  /* 0x0000000918187210 */ /* 0x000fc80007ffe0ff */
[----:B------:R-:W-:-:S13]  /*35c0*/  ISETP.GE.OR P0, PT, R24, R23, !P0 ;  /* 0x000000171800720c */ /* 0x000fda0004706670 */
[----:B------:R-:W-:Y:S05]  /*35d0*/  @P0 BRA `(.L_x_13) ;  /* 0x0000000000640947 */ /* 0x000fea0003800000 */
[----:B------:R-:W1:Y:S01]  /*35e0*/  S2R R11, SR_CgaCtaId ;  /* 0x00000000000b7919 */ /* 0x000e620000008800 */
[----:B------:R-:W-:-:S04]  /*35f0*/  MOV R8, 0x400 ;  /* 0x0000040000087802 */ /* 0x000fc80000000f00 */
[----:B-1----:R-:W-:-:S05]  /*3600*/  LEA R8, R11, R8, 0x18 ;  /* 0x000000080b087211 */ /* 0x002fca00078ec0ff */
[----:B------:R-:W-:-:S05]  /*3610*/  IMAD R8, R9, 0x1c, R8 ;  /* 0x0000001c09087824 */ /* 0x000fca00078e0208 */
[----:B------:R-:W1:Y:S04]  /*3620*/  LDS R9, [R8+0x4] ;  /* 0x0000040008097984 */ /* 0x000e680000000800 */
[----:B------:R-:W2:Y:S04]  /*3630*/  LDS R10, [R8] ;  /* 0x00000000080a7984 */ /* 0x000ea80000000800 */
[----:B------:R-:W3:Y:S04]  /*3640*/  LDS R11, [R8+0x8] ;  /* 0x00000800080b7984 */ /* 0x000ee80000000800 */
[----:B0-----:R-:W0:Y:S01]  /*3650*/  LDS R27, [R8+0x18] ;  /* 0x00001800081b7984 */ /* 0x001e220000000800 */
[----:B-1---5:R-:W-:Y:S01]  /*3660*/  FADD R24, -R2, R9 ;  /* 0x0000000902187221 */ /* 0x022fe20000000100 */
[----:B--2---:R-:W-:-:S03]  /*3670*/  FADD R9, -R21, R10 ;  /* 0x0000000a15097221 */ /* 0x004fc60000000100 */
[----:B------:R-:W-:Y:S01]  /*3680*/  FMUL R10, R24, R24 ;  /* 0x00000018180a7220 */ /* 0x000fe20000400000 */
[----:B---3--:R-:W-:-:S03]  /*3690*/  FADD R11, -R4, R11 ;  /* 0x0000000b040b7221 */ /* 0x008fc60000000100 */
        /* <DEDUP_REMOVED lines=12> */
[----:B------:R-:W-:-:S07]  /*3760*/  FFMA R26, R11, R27, R26 ;  /* 0x0000001b0b1a7223 */ /* 0x000fce000000001a */
.L_x_13:
[----:B------:R-:W-:Y:S05]  /*3770*/  BSYNC.RECONVERGENT B0 ;  /* 0x0000000000007941 */ /* 0x000fea0003800200 */
.L_x_1:
[----:B------:R-:W-:Y:S01]  /*3780*/  UIADD3 UR4, UPT, UPT, UR4, 0x1, URZ ;  /* 0x0000000104047890 */ /* 0x000fe2000fffe0ff */
[----:B------:R-:W-:Y:S05]  /*3790*/  BAR.SYNC.DEFER_BLOCKING 0x0 ;  /* 0x0000000000007b1d */ /* 0x000fea0000010000 */
[----:B------:R-:W-:-:S13]  /*37a0*/  ISETP.NE.AND P0, PT, R13, UR4, PT ;  /* 0x000000040d007c0c */ /* 0x000fda000bf05270 */
[----:B------:R-:W-:Y:S05]  /*37b0*/  @P0 BRA `(.L_x_51) ;  /* 0xffffffc800f00947 */ /* 0x000fea000383ffff */
.L_x_0:
[----:B------:R-:W1:Y:S01]  /*37c0*/  LDC.64 R8, c[0x0][0x388] ;  /* 0x0000e200ff087b82 */ /* 0x000e620000000a00 */
[----:B------:R-:W2:Y:S02]  /*37d0*/  LDCU UR5, c[0x0][0x394] ;  /* 0x00007280ff0577ac */ /* 0x000ea40008000800 */
[----:B--2--5:R-:W-:Y:S01]  /*37e0*/  FFMA R28, R28, UR5, R5 ;  /* 0x000000051c1c7c23 */ /* 0x024fe20008000005 */
[----:B------:R-:W-:Y:S01]  /*37f0*/  FFMA R25, R25, UR5, R6 ;  /* 0x0000000519197c23 */ /* 0x000fe20008000006 */
[----:B------:R-:W-:Y:S02]  /*3800*/  FFMA R7, R26, UR5, R7 ;  /* 0x000000051a077c23 */ /* 0x000fe40008000007 */
[----:B------:R-:W-:Y:S01]  /*3810*/  FFMA R21, R28, UR5, R21 ;  /* 0x000000051c157c23 */ /* 0x000fe20008000015 */
[----:B-1----:R-:W-:-:S04]  /*3820*/  IMAD.WIDE R22, R22, 0x1c, R8 ;  /* 0x0000001c16167825 */ /* 0x002fc800078e0208 */
[----:B------:R-:W-:Y:S01]  /*3830*/  FFMA R3, R25, UR5, R2 ;  /* 0x0000000519037c23 */ /* 0x000fe20008000002 */
[----:B------:R-:W-:Y:S01]  /*3840*/  FFMA R5, R7, UR5, R4 ;  /* 0x0000000507057c23 */ /* 0x000fe20008000004 */
[----:B------:R-:W-:Y:S04]  /*3850*/  STG.E desc[UR8][R22.64+0xc], R28 ;  /* 0x00000c1c16007986 */ /* 0x000fe8000c101908 */
[----:B------:R-:W-:Y:S04]  /*3860*/  STG.E desc[UR8][R22.64+0x10], R25 ;  /* 0x0000101916007986 */ /* 0x000fe8000c101908 */
[----:B------:R-:W-:Y:S04]  /*3870*/  STG.E desc[UR8][R22.64+0x14], R7 ;  /* 0x0000140716007986 */ /* 0x000fe8000c101908 */
[----:B------:R-:W-:Y:S04]  /*3880*/  STG.E desc[UR8][R22.64+0x18], R12 ;  /* 0x0000180c16007986 */ /* 0x000fe8000c101908 */
[----:B------:R-:W-:Y:S04]  /*3890*/  STG.E desc[UR8][R22.64], R21 ;  /* 0x0000001516007986 */ /* 0x000fe8000c101908 */
[----:B------:R-:W-:Y:S04]  /*38a0*/  STG.E desc[UR8][R22.64+0x4], R3 ;  /* 0x0000040316007986 */ /* 0x000fe8000c101908 */
[----:B------:R-:W-:Y:S01]  /*38b0*/  STG.E desc[UR8][R22.64+0x8], R5 ;  /* 0x0000080516007986 */ /* 0x000fe2000c101908 */
[----:B------:R-:W-:Y:S05]  /*38c0*/  EXIT ;  /* 0x000000000000794d */ /* 0x000fea0003800000 */
.L_x_52:
[----:B------:R-:W-:-:S00]  /*38d0*/  BRA `(.L_x_52) ;  /* 0xfffffffc00fc7947 */ /* 0x000fc0000383ffff */
[----:B------:R-:W-:-:S00]  /*38e0*/  NOP ;  /* 0x0000000000007918 */ /* 0x000fc00000000000 */
        /* <DEDUP_REMOVED lines=9> */
.L_x_53:


//--------------------- .nv.shared._Z11nbodyKernelPK4BodyPS_if --------------------------
	.section	.nv.shared._Z11nbodyKernelPK4BodyPS_if,"aw",@nobits
	.sectionflags	@""
	.align	16
	.zero		1024


//--------------------- .nv.shared.reserved.0     --------------------------
	.section	.nv.shared.reserved.0,"aw",@nobits
	.weak		__nv_reservedSMEM_offset_0_alias
	.size		__nv_reservedSMEM_offset_0_alias, 0, 64
	.other		__nv_reservedSMEM_offset_0_alias,@"STO_CUDA_RESERVED_SHARED STV_DEFAULT"
__nv_reservedSMEM_offset_0_alias:
	.zero		0
	.zero		64


//--------------------- .nv.constant0._Z11nbodyKernelPK4BodyPS_if --------------------------
	.section	.nv.constant0._Z11nbodyKernelPK4BodyPS_if,"a",@progbits
	.sectionflags	@""
	.align	4
.nv.constant0._Z11nbodyKernelPK4BodyPS_if:
	.zero		920


//--------------------- SYMBOLS --------------------------

	.type		.nv.reservedSmem.offset0,@object
	.size		.nv.reservedSmem.offset0,0x4
	.type		.nv.reservedSmem.cap,@object
	.size		.nv.reservedSmem.cap,0x4
